	.headerflags	@"EF_CUDA_TEXMODE_UNIFIED EF_CUDA_64BIT_ADDRESS EF_CUDA_SM86 EF_CUDA_VIRTUAL_SM(EF_CUDA_SM86)"
	.elftype	@"ET_EXEC"


//--------------------- .nv.info                  --------------------------
	.section	.nv.info,"",@"SHT_CUDA_INFO"
	.align	4


	//----- nvinfo : EIATTR_REGCOUNT
	.align		4
        /*0000*/ 	.byte	0x04, 0x2f
        /*0002*/ 	.short	(.L_1 - .L_0)
	.align		4
.L_0:
        /*0004*/ 	.word	index@(_Z5l2_bwPfS_)
        /*0008*/ 	.word	0x00000030


	//----- nvinfo : EIATTR_MAX_STACK_SIZE
	.align		4
.L_1:
        /*000c*/ 	.byte	0x04, 0x23
        /*000e*/ 	.short	(.L_3 - .L_2)
	.align		4
.L_2:
        /*0010*/ 	.word	index@(_Z5l2_bwPfS_)
        /*0014*/ 	.word	0x00000000


	//----- nvinfo : EIATTR_MIN_STACK_SIZE
	.align		4
.L_3:
        /*0018*/ 	.byte	0x04, 0x12
        /*001a*/ 	.short	(.L_5 - .L_4)
	.align		4
.L_4:
        /*001c*/ 	.word	index@(_Z5l2_bwPfS_)
        /*0020*/ 	.word	0x00000000


	//----- nvinfo : EIATTR_FRAME_SIZE
	.align		4
.L_5:
        /*0024*/ 	.byte	0x04, 0x11
        /*0026*/ 	.short	(.L_7 - .L_6)
	.align		4
.L_6:
        /*0028*/ 	.word	index@(_Z5l2_bwPfS_)
        /*002c*/ 	.word	0x00000000


	//----- nvinfo : EIATTR_REGCOUNT
	.align		4
.L_7:
        /*0030*/ 	.byte	0x04, 0x2f
        /*0032*/ 	.short	(.L_9 - .L_8)
	.align		4
.L_8:
        /*0034*/ 	.word	index@(_Z6l2_bw2PfS_)
        /*0038*/ 	.word	0x00000028


	//----- nvinfo : EIATTR_MAX_STACK_SIZE
	.align		4
.L_9:
        /*003c*/ 	.byte	0x04, 0x23
        /*003e*/ 	.short	(.L_11 - .L_10)
	.align		4
.L_10:
        /*0040*/ 	.word	index@(_Z6l2_bw2PfS_)
        /*0044*/ 	.word	0x00000000


	//----- nvinfo : EIATTR_MIN_STACK_SIZE
	.align		4
.L_11:
        /*0048*/ 	.byte	0x04, 0x12
        /*004a*/ 	.short	(.L_13 - .L_12)
	.align		4
.L_12:
        /*004c*/ 	.word	index@(_Z6l2_bw2PfS_)
        /*0050*/ 	.word	0x00000000


	//----- nvinfo : EIATTR_FRAME_SIZE
	.align		4
.L_13:
        /*0054*/ 	.byte	0x04, 0x11
        /*0056*/ 	.short	(.L_15 - .L_14)
	.align		4
.L_14:
        /*0058*/ 	.word	index@(_Z6l2_bw2PfS_)
        /*005c*/ 	.word	0x00000000


	//----- nvinfo : EIATTR_REGCOUNT
	.align		4
.L_15:
        /*0060*/ 	.byte	0x04, 0x2f
        /*0062*/ 	.short	(.L_17 - .L_16)
	.align		4
.L_16:
        /*0064*/ 	.word	index@(_Z6l2_bw3PfS_)
        /*0068*/ 	.word	0x00000040


	//----- nvinfo : EIATTR_MAX_STACK_SIZE
	.align		4
.L_17:
        /*006c*/ 	.byte	0x04, 0x23
        /*006e*/ 	.short	(.L_19 - .L_18)
	.align		4
.L_18:
        /*0070*/ 	.word	index@(_Z6l2_bw3PfS_)
        /*0074*/ 	.word	0x00000000


	//----- nvinfo : EIATTR_MIN_STACK_SIZE
	.align		4
.L_19:
        /*0078*/ 	.byte	0x04, 0x12
        /*007a*/ 	.short	(.L_21 - .L_20)
	.align		4
.L_20:
        /*007c*/ 	.word	index@(_Z6l2_bw3PfS_)
        /*0080*/ 	.word	0x00000000


	//----- nvinfo : EIATTR_FRAME_SIZE
	.align		4
.L_21:
        /*0084*/ 	.byte	0x04, 0x11
        /*0086*/ 	.short	(.L_23 - .L_22)
	.align		4
.L_22:
        /*0088*/ 	.word	index@(_Z6l2_bw3PfS_)
        /*008c*/ 	.word	0x00000000
.L_23:


//--------------------- .nv.info._Z6l2_bw3PfS_    --------------------------
	.section	.nv.info._Z6l2_bw3PfS_,"",@"SHT_CUDA_INFO"
	.align	4


	//----- nvinfo : EIATTR_CUDA_API_VERSION
	.align		4
        /*0000*/ 	.byte	0x04, 0x37
        /*0002*/ 	.short	(.L_25 - .L_24)
.L_24:
        /*0004*/ 	.word	0x00000079


	//----- nvinfo : EIATTR_SW2861232_WAR
	.align		4
.L_25:
        /*0008*/ 	.byte	0x01, 0x35
	.zero		2


	//----- nvinfo : EIATTR_PARAM_CBANK
	.align		4
        /*000c*/ 	.byte	0x04, 0x0a
        /*000e*/ 	.short	(.L_27 - .L_26)
	.align		4
.L_26:
        /*0010*/ 	.word	index@(.nv.constant0._Z6l2_bw3PfS_)
        /*0014*/ 	.short	0x0160
        /*0016*/ 	.short	0x0010


	//----- nvinfo : EIATTR_CBANK_PARAM_SIZE
	.align		4
.L_27:
        /*0018*/ 	.byte	0x03, 0x19
        /*001a*/ 	.short	0x0010


	//----- nvinfo : EIATTR_KPARAM_INFO
	.align		4
        /*001c*/ 	.byte	0x04, 0x17
        /*001e*/ 	.short	(.L_29 - .L_28)
.L_28:
        /*0020*/ 	.word	0x00000000
        /*0024*/ 	.short	0x0001
        /*0026*/ 	.short	0x0008
        /*0028*/ 	.byte	0x00, 0xf0, 0x21, 0x00


	//----- nvinfo : EIATTR_KPARAM_INFO
	.align		4
.L_29:
        /*002c*/ 	.byte	0x04, 0x17
        /*002e*/ 	.short	(.L_31 - .L_30)
.L_30:
        /*0030*/ 	.word	0x00000000
        /*0034*/ 	.short	0x0000
        /*0036*/ 	.short	0x0000
        /*0038*/ 	.byte	0x00, 0xf0, 0x21, 0x00


	//----- nvinfo : EIATTR_MAXREG_COUNT
	.align		4
.L_31:
        /*003c*/ 	.byte	0x03, 0x1b
        /*003e*/ 	.short	0x00ff


	//----- nvinfo : EIATTR_EXIT_INSTR_OFFSETS
	.align		4
        /*0040*/ 	.byte	0x04, 0x1c
        /*0042*/ 	.short	(.L_33 - .L_32)


	//   ....[0]....
.L_32:
        /*0044*/ 	.word	0x00000cc0


	//   ....[1]....
        /*0048*/ 	.word	0x00000d10
.L_33:


//--------------------- .nv.info._Z6l2_bw2PfS_    --------------------------
	.section	.nv.info._Z6l2_bw2PfS_,"",@"SHT_CUDA_INFO"
	.align	4


	//----- nvinfo : EIATTR_CUDA_API_VERSION
	.align		4
        /*0000*/ 	.byte	0x04, 0x37
        /*0002*/ 	.short	(.L_35 - .L_34)
.L_34:
        /*0004*/ 	.word	0x00000079


	//----- nvinfo : EIATTR_SW2861232_WAR
	.align		4
.L_35:
        /*0008*/ 	.byte	0x01, 0x35
	.zero		2


	//----- nvinfo : EIATTR_PARAM_CBANK
	.align		4
        /*000c*/ 	.byte	0x04, 0x0a
        /*000e*/ 	.short	(.L_37 - .L_36)
	.align		4
.L_36:
        /*0010*/ 	.word	index@(.nv.constant0._Z6l2_bw2PfS_)
        /*0014*/ 	.short	0x0160
        /*0016*/ 	.short	0x0010


	//----- nvinfo : EIATTR_CBANK_PARAM_SIZE
	.align		4
.L_37:
        /*0018*/ 	.byte	0x03, 0x19
        /*001a*/ 	.short	0x0010


	//----- nvinfo : EIATTR_KPARAM_INFO
	.align		4
        /*001c*/ 	.byte	0x04, 0x17
        /*001e*/ 	.short	(.L_39 - .L_38)
.L_38:
        /*0020*/ 	.word	0x00000000
        /*0024*/ 	.short	0x0001
        /*0026*/ 	.short	0x0008
        /*0028*/ 	.byte	0x00, 0xf0, 0x21, 0x00


	//----- nvinfo : EIATTR_KPARAM_INFO
	.align		4
.L_39:
        /*002c*/ 	.byte	0x04, 0x17
        /*002e*/ 	.short	(.L_41 - .L_40)
.L_40:
        /*0030*/ 	.word	0x00000000
        /*0034*/ 	.short	0x0000
        /*0036*/ 	.short	0x0000
        /*0038*/ 	.byte	0x00, 0xf0, 0x21, 0x00


	//----- nvinfo : EIATTR_MAXREG_COUNT
	.align		4
.L_41:
        /*003c*/ 	.byte	0x03, 0x1b
        /*003e*/ 	.short	0x00ff


	//----- nvinfo : EIATTR_EXIT_INSTR_OFFSETS
	.align		4
        /*0040*/ 	.byte	0x04, 0x1c
        /*0042*/ 	.short	(.L_43 - .L_42)


	//   ....[0]....
.L_42:
        /*0044*/ 	.word	0x000007f0


	//   ....[1]....
        /*0048*/ 	.word	0x00000830
.L_43:


//--------------------- .nv.info._Z5l2_bwPfS_     --------------------------
	.section	.nv.info._Z5l2_bwPfS_,"",@"SHT_CUDA_INFO"
	.align	4


	//----- nvinfo : EIATTR_CUDA_API_VERSION
	.align		4
        /*0000*/ 	.byte	0x04, 0x37
        /*0002*/ 	.short	(.L_45 - .L_44)
.L_44:
        /*0004*/ 	.word	0x00000079


	//----- nvinfo : EIATTR_SW2861232_WAR
	.align		4
.L_45:
        /*0008*/ 	.byte	0x01, 0x35
	.zero		2


	//----- nvinfo : EIATTR_PARAM_CBANK
	.align		4
        /*000c*/ 	.byte	0x04, 0x0a
        /*000e*/ 	.short	(.L_47 - .L_46)
	.align		4
.L_46:
        /*0010*/ 	.word	index@(.nv.constant0._Z5l2_bwPfS_)
        /*0014*/ 	.short	0x0160
        /*0016*/ 	.short	0x0010


	//----- nvinfo : EIATTR_CBANK_PARAM_SIZE
	.align		4
.L_47:
        /*0018*/ 	.byte	0x03, 0x19
        /*001a*/ 	.short	0x0010


	//----- nvinfo : EIATTR_KPARAM_INFO
	.align		4
        /*001c*/ 	.byte	0x04, 0x17
        /*001e*/ 	.short	(.L_49 - .L_48)
.L_48:
        /*0020*/ 	.word	0x00000000
        /*0024*/ 	.short	0x0001
        /*0026*/ 	.short	0x0008
        /*0028*/ 	.byte	0x00, 0xf0, 0x21, 0x00


	//----- nvinfo : EIATTR_KPARAM_INFO
	.align		4
.L_49:
        /*002c*/ 	.byte	0x04, 0x17
        /*002e*/ 	.short	(.L_51 - .L_50)
.L_50:
        /*0030*/ 	.word	0x00000000
        /*0034*/ 	.short	0x0000
        /*0036*/ 	.short	0x0000
        /*0038*/ 	.byte	0x00, 0xf0, 0x21, 0x00


	//----- nvinfo : EIATTR_MAXREG_COUNT
	.align		4
.L_51:
        /*003c*/ 	.byte	0x03, 0x1b
        /*003e*/ 	.short	0x00ff


	//----- nvinfo : EIATTR_EXIT_INSTR_OFFSETS
	.align		4
        /*0040*/ 	.byte	0x04, 0x1c
        /*0042*/ 	.short	(.L_53 - .L_52)


	//   ....[0]....
.L_52:
        /*0044*/ 	.word	0x00000e50


	//   ....[1]....
        /*0048*/ 	.word	0x00000e90
.L_53:


//--------------------- .nv.constant0._Z6l2_bw3PfS_ --------------------------
	.section	.nv.constant0._Z6l2_bw3PfS_,"a",@progbits
	.align	4
.nv.constant0._Z6l2_bw3PfS_:
	.zero		368


//--------------------- .nv.constant0._Z6l2_bw2PfS_ --------------------------
	.section	.nv.constant0._Z6l2_bw2PfS_,"a",@progbits
	.align	4
.nv.constant0._Z6l2_bw2PfS_:
	.zero		368


//--------------------- .nv.constant0._Z5l2_bwPfS_ --------------------------
	.section	.nv.constant0._Z5l2_bwPfS_,"a",@progbits
	.align	4
.nv.constant0._Z5l2_bwPfS_:
	.zero		368


//--------------------- .text._Z6l2_bw3PfS_       --------------------------
	.section	.text._Z6l2_bw3PfS_,"ax",@progbits
	.sectioninfo	@"SHI_REGISTERS=64"
	.align	128
        .global         _Z6l2_bw3PfS_
        .type           _Z6l2_bw3PfS_,@function
        .size           _Z6l2_bw3PfS_,(.L_x_6 - _Z6l2_bw3PfS_)
        .other          _Z6l2_bw3PfS_,@"STO_CUDA_ENTRY STV_DEFAULT"
_Z6l2_bw3PfS_:
.text._Z6l2_bw3PfS_:
[----:B------:R-:W-:-:S02]  /*0000*/  IMAD.MOV.U32 R1, RZ, RZ, c[0x0][0x28] ;  /* 0x00000a00ff017624 */ /* 0x000fc400078e00ff */
[----:B------:R-:W0:Y:S01]  /*0010*/  S2R R16, SR_TID.X ;  /* 0x0000000000107919 */ /* 0x000e220000002100 */
[----:B------:R-:W-:Y:S01]  /*0020*/  IMAD.MOV.U32 R52, RZ, RZ, RZ ;  /* 0x000000ffff347224 */ /* 0x000fe200078e00ff */
[----:B------:R-:W-:Y:S01]  /*0030*/  ULDC.64 UR4, c[0x0][0x118] ;  /* 0x0000460000047ab9 */ /* 0x000fe20000000a00 */
[----:B------:R-:W-:Y:S01]  /*0040*/  IMAD.MOV.U32 R58, RZ, RZ, RZ ;  /* 0x000000ffff3a7224 */ /* 0x000fe200078e00ff */
[----:B------:R-:W-:Y:S01]  /*0050*/  ULDC.64 UR6, c[0x0][0x168] ;  /* 0x00005a0000067ab9 */ /* 0x000fe20000000a00 */
[C---:B0-----:R-:W-:Y:S02]  /*0060*/  IADD3 R0, R16.reuse, 0x1e0, RZ ;  /* 0x000001e010007810 */ /* 0x041fe40007ffe0ff */
[C---:B------:R-:W-:Y:S02]  /*0070*/  IADD3 R2, R16.reuse, 0x1c0, RZ ;  /* 0x000001c010027810 */ /* 0x040fe40007ffe0ff */
[C---:B------:R-:W-:Y:S02]  /*0080*/  IADD3 R3, R16.reuse, 0x1a0, RZ ;  /* 0x000001a010037810 */ /* 0x040fe40007ffe0ff */
[----:B------:R-:W-:-:S02]  /*0090*/  IADD3 R4, R16, 0x180, RZ ;  /* 0x0000018010047810 */ /* 0x000fc40007ffe0ff */
[C---:B------:R-:W-:Y:S02]  /*00a0*/  IADD3 R5, R16.reuse, 0x160, RZ ;  /* 0x0000016010057810 */ /* 0x040fe40007ffe0ff */
[C---:B------:R-:W-:Y:S02]  /*00b0*/  IADD3 R6, R16.reuse, 0x140, RZ ;  /* 0x0000014010067810 */ /* 0x040fe40007ffe0ff */
[C---:B------:R-:W-:Y:S02]  /*00c0*/  IADD3 R7, R16.reuse, 0x120, RZ ;  /* 0x0000012010077810 */ /* 0x040fe40007ffe0ff */
[C---:B------:R-:W-:Y:S02]  /*00d0*/  IADD3 R8, R16.reuse, 0x100, RZ ;  /* 0x0000010010087810 */ /* 0x040fe40007ffe0ff */
[C---:B------:R-:W-:Y:S02]  /*00e0*/  IADD3 R9, R16.reuse, 0xe0, RZ ;  /* 0x000000e010097810 */ /* 0x040fe40007ffe0ff */
[----:B------:R-:W-:-:S02]  /*00f0*/  IADD3 R10, R16, 0xc0, RZ ;  /* 0x000000c0100a7810 */ /* 0x000fc40007ffe0ff */
[C---:B------:R-:W-:Y:S02]  /*0100*/  IADD3 R11, R16.reuse, 0xa0, RZ ;  /* 0x000000a0100b7810 */ /* 0x040fe40007ffe0ff */
[C---:B------:R-:W-:Y:S02]  /*0110*/  IADD3 R12, R16.reuse, 0x80, RZ ;  /* 0x00000080100c7810 */ /* 0x040fe40007ffe0ff */
[C---:B------:R-:W-:Y:S02]  /*0120*/  IADD3 R13, R16.reuse, 0x60, RZ ;  /* 0x00000060100d7810 */ /* 0x040fe40007ffe0ff */
[C---:B------:R-:W-:Y:S02]  /*0130*/  IADD3 R15, R16.reuse, 0x40, RZ ;  /* 0x00000040100f7810 */ /* 0x040fe40007ffe0ff */
[C---:B------:R-:W-:Y:S02]  /*0140*/  LOP3.LUT R14, R16.reuse, 0x1ff, RZ, 0xc0, !PT ;  /* 0x000001ff100e7812 */ /* 0x040fe400078ec0ff */
[----:B------:R-:W-:-:S02]  /*0150*/  IADD3 R16, R16, 0x20, RZ ;  /* 0x0000002010107810 */ /* 0x000fc40007ffe0ff */
[----:B------:R-:W-:Y:S02]  /*0160*/  LOP3.LUT R0, R0, 0x1ff, RZ, 0xc0, !PT ;  /* 0x000001ff00007812 */ /* 0x000fe400078ec0ff */
[----:B------:R-:W-:Y:S02]  /*0170*/  LOP3.LUT R2, R2, 0x1ff, RZ, 0xc0, !PT ;  /* 0x000001ff02027812 */ /* 0x000fe400078ec0ff */
[----:B------:R-:W-:Y:S02]  /*0180*/  LOP3.LUT R3, R3, 0x1ff, RZ, 0xc0, !PT ;  /* 0x000001ff03037812 */ /* 0x000fe400078ec0ff */
[----:B------:R-:W-:Y:S01]  /*0190*/  LOP3.LUT R4, R4, 0x1ff, RZ, 0xc0, !PT ;  /* 0x000001ff04047812 */ /* 0x000fe200078ec0ff */
[----:B------:R-:W-:Y:S01]  /*01a0*/  IMAD.WIDE.U32 R18, R2, 0x4, RZ ;  /* 0x0000000402127825 */ /* 0x000fe200078e00ff */
[----:B------:R-:W-:Y:S02]  /*01b0*/  LOP3.LUT R5, R5, 0x1ff, RZ, 0xc0, !PT ;  /* 0x000001ff05057812 */ /* 0x000fe400078ec0ff */
[----:B------:R-:W-:Y:S01]  /*01c0*/  LOP3.LUT R6, R6, 0x1ff, RZ, 0xc0, !PT ;  /* 0x000001ff06067812 */ /* 0x000fe200078ec0ff */
[----:B------:R-:W-:Y:S01]  /*01d0*/  IMAD.WIDE.U32 R20, R3, 0x4, RZ ;  /* 0x0000000403147825 */ /* 0x000fe200078e00ff */
[----:B------:R-:W-:-:S02]  /*01e0*/  LOP3.LUT R7, R7, 0x1ff, RZ, 0xc0, !PT ;  /* 0x000001ff07077812 */ /* 0x000fc400078ec0ff */
[----:B------:R-:W-:Y:S01]  /*01f0*/  LOP3.LUT R8, R8, 0x1ff, RZ, 0xc0, !PT ;  /* 0x000001ff08087812 */ /* 0x000fe200078ec0ff */
[----:B------:R-:W-:Y:S01]  /*0200*/  IMAD.WIDE.U32 R22, R4, 0x4, RZ ;  /* 0x0000000404167825 */ /* 0x000fe200078e00ff */
        /* <DEDUP_REMOVED lines=21> */
[----:B------:R-:W-:-:S03]  /*0360*/  LOP3.LUT R9, R28, 0x800, RZ, 0xfc, !PT ;  /* 0x000008001c097812 */ /* 0x000fc600078efcff */
[----:B------:R-:W-:Y:S01]  /*0370*/  IMAD.WIDE.U32 R34, R10, 0x4, RZ ;  /* 0x000000040a227825 */ /* 0x000fe200078e00ff */
[----:B------:R-:W-:-:S03]  /*0380*/  LOP3.LUT R10, R30, 0x800, RZ, 0xfc, !PT ;  /* 0x000008001e0a7812 */ /* 0x000fc600078efcff */
[----:B------:R-:W-:Y:S01]  /*0390*/  IMAD.WIDE.U32 R36, R11, 0x4, RZ ;  /* 0x000000040b247825 */ /* 0x000fe200078e00ff */
[----:B------:R-:W-:-:S03]  /*03a0*/  LOP3.LUT R11, R32, 0x800, RZ, 0xfc, !PT ;  /* 0x00000800200b7812 */ /* 0x000fc600078efcff */
[----:B------:R-:W-:Y:S01]  /*03b0*/  IMAD.WIDE.U32 R38, R12, 0x4, RZ ;  /* 0x000000040c267825 */ /* 0x000fe200078e00ff */
[----:B------:R-:W-:-:S03]  /*03c0*/  LOP3.LUT R12, R34, 0x800, RZ, 0xfc, !PT ;  /* 0x00000800220c7812 */ /* 0x000fc600078efcff */
[----:B------:R-:W-:Y:S01]  /*03d0*/  IMAD.WIDE.U32 R40, R13, 0x4, RZ ;  /* 0x000000040d287825 */ /* 0x000fe200078e00ff */
[----:B------:R-:W-:Y:S02]  /*03e0*/  LOP3.LUT R13, R36, 0x800, RZ, 0xfc, !PT ;  /* 0x00000800240d7812 */ /* 0x000fe400078efcff */
[----:B------:R-:W-:Y:S01]  /*03f0*/  LOP3.LUT R54, R38, 0x800, RZ, 0xfc, !PT ;  /* 0x0000080026367812 */ /* 0x000fe200078efcff */
[----:B------:R-:W-:Y:S01]  /*0400*/  IMAD.WIDE.U32 R42, R42, 0x4, RZ ;  /* 0x000000042a2a7825 */ /* 0x000fe200078e00ff */
[----:B------:R-:W-:-:S03]  /*0410*/  LOP3.LUT R55, R40, 0x800, RZ, 0xfc, !PT ;  /* 0x0000080028377812 */ /* 0x000fc600078efcff */
[----:B------:R-:W-:Y:S01]  /*0420*/  IMAD.WIDE.U32 R44, R44, 0x4, RZ ;  /* 0x000000042c2c7825 */ /* 0x000fe200078e00ff */
[----:B------:R-:W-:-:S04]  /*0430*/  LOP3.LUT R56, R42, 0x800, RZ, 0xfc, !PT ;  /* 0x000008002a387812 */ /* 0x000fc800078efcff */
[----:B------:R-:W-:-:S02]  /*0440*/  LOP3.LUT R0, R44, 0x800, RZ, 0xfc, !PT ;  /* 0x000008002c007812 */ /* 0x000fc400078efcff */
.L_x_0:
[----:B------:R-:W-:-:S04]  /*0450*/  IADD3 R46, P0, R14, UR6, RZ ;  /* 0x000000060e2e7c10 */ /* 0x000fc8000ff1e0ff */
[----:B------:R-:W-:-:S05]  /*0460*/  IADD3.X R47, R15, UR7, RZ, P0, !PT ;  /* 0x000000070f2f7c10 */ /* 0x000fca00087fe4ff */
[----:B------:R0:W2:Y:S01]  /*0470*/  LDG.E.STRONG.GPU R53, [R46.64] ;  /* 0x000000042e357981 */ /* 0x0000a2000c1ef900 */
[----:B------:R-:W-:-:S04]  /*0480*/  IADD3 R48, P0, R44, UR6, RZ ;  /* 0x000000062c307c10 */ /* 0x000fc8000ff1e0ff */
[----:B------:R-:W-:Y:S02]  /*0490*/  IADD3.X R49, R45, UR7, RZ, P0, !PT ;  /* 0x000000072d317c10 */ /* 0x000fe400087fe4ff */
[----:B------:R-:W-:-:S03]  /*04a0*/  IADD3 R60, P0, R42, UR6, RZ ;  /* 0x000000062a3c7c10 */ /* 0x000fc6000ff1e0ff */
[----:B------:R1:W3:Y:S01]  /*04b0*/  LDG.E.STRONG.GPU R57, [R48.64] ;  /* 0x0000000430397981 */ /* 0x0002e2000c1ef900 */
[----:B------:R-:W-:-:S05]  /*04c0*/  IADD3.X R61, R43, UR7, RZ, P0, !PT ;  /* 0x000000072b3d7c10 */ /* 0x000fca00087fe4ff */
[----:B------:R4:W5:Y:S01]  /*04d0*/  LDG.E.STRONG.GPU R60, [R60.64] ;  /* 0x000000043c3c7981 */ /* 0x000962000c1ef900 */
[----:B------:R-:W-:-:S04]  /*04e0*/  IADD3 R50, P0, R40, UR6, RZ ;  /* 0x0000000628327c10 */ /* 0x000fc8000ff1e0ff */
[----:B------:R-:W-:Y:S02]  /*04f0*/  IADD3.X R51, R41, UR7, RZ, P0, !PT ;  /* 0x0000000729337c10 */ /* 0x000fe400087fe4ff */
[----:B0-----:R-:W-:-:S03]  /*0500*/  IADD3 R46, P0, R38, UR6, RZ ;  /* 0x00000006262e7c10 */ /* 0x001fc6000ff1e0ff */
[----:B------:R0:W5:Y:S01]  /*0510*/  LDG.E.STRONG.GPU R59, [R50.64] ;  /* 0x00000004323b7981 */ /* 0x000162000c1ef900 */
[----:B------:R-:W-:Y:S02]  /*0520*/  IADD3.X R47, R39, UR7, RZ, P0, !PT ;  /* 0x00000007272f7c10 */ /* 0x000fe400087fe4ff */
[----:B-1----:R-:W-:-:S03]  /*0530*/  IADD3 R48, P0, R36, UR6, RZ ;  /* 0x0000000624307c10 */ /* 0x002fc6000ff1e0ff */
[----:B------:R1:W5:Y:S01]  /*0540*/  LDG.E.STRONG.GPU R46, [R46.64] ;  /* 0x000000042e2e7981 */ /* 0x000362000c1ef900 */
[----:B------:R-:W-:Y:S02]  /*0550*/  IADD3.X R49, R37, UR7, RZ, P0, !PT ;  /* 0x0000000725317c10 */ /* 0x000fe400087fe4ff */
[----:B0-----:R-:W-:-:S03]  /*0560*/  IADD3 R50, P0, R34, UR6, RZ ;  /* 0x0000000622327c10 */ /* 0x001fc6000ff1e0ff */
[----:B------:R2:W5:Y:S01]  /*0570*/  LDG.E.STRONG.GPU R48, [R48.64] ;  /* 0x0000000430307981 */ /* 0x000562000c1ef900 */
[----:B------:R-:W-:-:S05]  /*0580*/  IADD3.X R51, R35, UR7, RZ, P0, !PT ;  /* 0x0000000723337c10 */ /* 0x000fca00087fe4ff */
[----:B----4-:R0:W4:Y:S01]  /*0590*/  LDG.E.STRONG.GPU R61, [R50.64] ;  /* 0x00000004323d7981 */ /* 0x010122000c1ef900 */
[----:B--2---:R-:W-:Y:S01]  /*05a0*/  FADD R49, R53, R52 ;  /* 0x0000003435317221 */ /* 0x004fe20000000000 */
[----:B------:R-:W-:-:S04]  /*05b0*/  IADD3 R52, P0, R32, UR6, RZ ;  /* 0x0000000620347c10 */ /* 0x000fc8000ff1e0ff */
[----:B------:R-:W-:-:S05]  /*05c0*/  IADD3.X R53, R33, UR7, RZ, P0, !PT ;  /* 0x0000000721357c10 */ /* 0x000fca00087fe4ff */
[----:B-1----:R1:W2:Y:S01]  /*05d0*/  LDG.E.STRONG.GPU R47, [R52.64] ;  /* 0x00000004342f7981 */ /* 0x0022a2000c1ef900 */
[----:B0-----:R-:W-:Y:S01]  /*05e0*/  IADD3 R50, P0, R30, UR6, RZ ;  /* 0x000000061e327c10 */ /* 0x001fe2000ff1e0ff */
[----:B---3--:R-:W-:-:S03]  /*05f0*/  FADD R57, R49, R57 ;  /* 0x0000003931397221 */ /* 0x008fc60000000000 */
[----:B------:R-:W-:-:S05]  /*0600*/  IADD3.X R51, R31, UR7, RZ, P0, !PT ;  /* 0x000000071f337c10 */ /* 0x000fca00087fe4ff */
[----:B------:R0:W3:Y:S01]  /*0610*/  LDG.E.STRONG.GPU R49, [R50.64] ;  /* 0x0000000432317981 */ /* 0x0000e2000c1ef900 */
[----:B-1----:R-:W-:Y:S01]  /*0620*/  IADD3 R52, P0, R28, UR6, RZ ;  /* 0x000000061c347c10 */ /* 0x002fe2000ff1e0ff */
[----:B-----5:R-:W-:-:S03]  /*0630*/  FADD R60, R57, R60 ;  /* 0x0000003c393c7221 */ /* 0x020fc60000000000 */
[----:B------:R-:W-:-:S05]  /*0640*/  IADD3.X R53, R29, UR7, RZ, P0, !PT ;  /* 0x000000071d357c10 */ /* 0x000fca00087fe4ff */
[----:B------:R1:W5:Y:S01]  /*0650*/  LDG.E.STRONG.GPU R57, [R52.64] ;  /* 0x0000000434397981 */ /* 0x000362000c1ef900 */
[----:B0-----:R-:W-:Y:S01]  /*0660*/  IADD3 R50, P0, R26, UR6, RZ ;  /* 0x000000061a327c10 */ /* 0x001fe2000ff1e0ff */
[----:B------:R-:W-:-:S03]  /*0670*/  FADD R60, R60, R59 ;  /* 0x0000003b3c3c7221 */ /* 0x000fc60000000000 */
[----:B------:R-:W-:Y:S01]  /*0680*/  IADD3.X R51, R27, UR7, RZ, P0, !PT ;  /* 0x000000071b337c10 */ /* 0x000fe200087fe4ff */
[----:B------:R-:W-:Y:S01]  /*0690*/  FADD R60, R60, R46 ;  /* 0x0000002e3c3c7221 */ /* 0x000fe20000000000 */
[----:B-1----:R-:W-:-:S03]  /*06a0*/  IADD3 R52, P0, R24, UR6, RZ ;  /* 0x0000000618347c10 */ /* 0x002fc6000ff1e0ff */
[----:B------:R0:W5:Y:S01]  /*06b0*/  LDG.E.STRONG.GPU R59, [R50.64] ;  /* 0x00000004323b7981 */ /* 0x000162000c1ef900 */
[----:B------:R-:W-:Y:S01]  /*06c0*/  FADD R60, R60, R48 ;  /* 0x000000303c3c7221 */ /* 0x000fe20000000000 */
[----:B------:R-:W-:-:S05]  /*06d0*/  IADD3.X R53, R25, UR7, RZ, P0, !PT ;  /* 0x0000000719357c10 */ /* 0x000fca00087fe4ff */
[----:B------:R4:W5:Y:S01]  /*06e0*/  LDG.E.STRONG.GPU R46, [R52.64] ;  /* 0x00000004342e7981 */ /* 0x000962000c1ef900 */
[----:B0-----:R-:W-:-:S04]  /*06f0*/  IADD3 R50, P0, R22, UR6, RZ ;  /* 0x0000000616327c10 */ /* 0x001fc8000ff1e0ff */
[----:B------:R-:W-:Y:S01]  /*0700*/  IADD3.X R51, R23, UR7, RZ, P0, !PT ;  /* 0x0000000717337c10 */ /* 0x000fe200087fe4ff */
[----:B----4-:R-:W-:Y:S01]  /*0710*/  FADD R52, R60, R61 ;  /* 0x0000003d3c347221 */ /* 0x010fe20000000000 */
[----:B------:R-:W-:-:S03]  /*0720*/  IADD3 R60, P0, R20, UR6, RZ ;  /* 0x00000006143c7c10 */ /* 0x000fc6000ff1e0ff */
[----:B------:R0:W4:Y:S01]  /*0730*/  LDG.E.STRONG.GPU R48, [R50.64] ;  /* 0x0000000432307981 */ /* 0x000122000c1ef900 */
[----:B------:R-:W-:-:S05]  /*0740*/  IADD3.X R61, R21, UR7, RZ, P0, !PT ;  /* 0x00000007153d7c10 */ /* 0x000fca00087fe4ff */
[----:B------:R-:W4:Y:S01]  /*0750*/  LDG.E.STRONG.GPU R60, [R60.64] ;  /* 0x000000043c3c7981 */ /* 0x000f22000c1ef900 */
[----:B--2---:R-:W-:Y:S01]  /*0760*/  FADD R47, R52, R47 ;  /* 0x0000002f342f7221 */ /* 0x004fe20000000000 */
[----:B------:R-:W-:-:S04]  /*0770*/  IADD3 R52, P0, R18, UR6, RZ ;  /* 0x0000000612347c10 */ /* 0x000fc8000ff1e0ff */
[----:B------:R-:W-:Y:S02]  /*0780*/  IADD3.X R53, R19, UR7, RZ, P0, !PT ;  /* 0x0000000713357c10 */ /* 0x000fe400087fe4ff */
[----:B0-----:R-:W-:-:S03]  /*0790*/  IADD3 R50, P0, R16, UR6, RZ ;  /* 0x0000000610327c10 */ /* 0x001fc6000ff1e0ff */
[----:B------:R0:W2:Y:S01]  /*07a0*/  LDG.E.STRONG.GPU R52, [R52.64] ;  /* 0x0000000434347981 */ /* 0x0000a2000c1ef900 */
[----:B------:R-:W-:Y:S01]  /*07b0*/  IADD3.X R51, R17, UR7, RZ, P0, !PT ;  /* 0x0000000711337c10 */ /* 0x000fe200087fe4ff */
[----:B---3--:R-:W-:-:S04]  /*07c0*/  FADD R49, R47, R49 ;  /* 0x000000312f317221 */ /* 0x008fc80000000000 */
[----:B------:R1:W3:Y:S01]  /*07d0*/  LDG.E.STRONG.GPU R47, [R50.64] ;  /* 0x00000004322f7981 */ /* 0x0002e2000c1ef900 */
[----:B-----5:R-:W-:Y:S01]  /*07e0*/  FADD R57, R49, R57 ;  /* 0x0000003931397221 */ /* 0x020fe20000000000 */
[----:B-1----:R-:W-:-:S04]  /*07f0*/  IADD3 R50, P0, R2, UR6, RZ ;  /* 0x0000000602327c10 */ /* 0x002fc8000ff1e0ff */
[----:B------:R-:W-:-:S05]  /*0800*/  IADD3.X R51, R15, UR7, RZ, P0, !PT ;  /* 0x000000070f337c10 */ /* 0x000fca00087fe4ff */
[----:B------:R1:W5:Y:S01]  /*0810*/  LDG.E.STRONG.GPU R49, [R50.64] ;  /* 0x0000000432317981 */ /* 0x000362000c1ef900 */
[----:B------:R-:W-:Y:S01]  /*0820*/  FADD R57, R57, R59 ;  /* 0x0000003b39397221 */ /* 0x000fe20000000000 */
[----:B-1----:R-:W-:-:S04]  /*0830*/  IADD3 R50, P0, R0, UR6, RZ ;  /* 0x0000000600327c10 */ /* 0x002fc8000ff1e0ff */
[----:B------:R-:W-:-:S05]  /*0840*/  IADD3.X R51, R45, UR7, RZ, P0, !PT ;  /* 0x000000072d337c10 */ /* 0x000fca00087fe4ff */
[----:B0-----:R0:W5:Y:S01]  /*0850*/  LDG.E.STRONG.GPU R53, [R50.64] ;  /* 0x0000000432357981 */ /* 0x001162000c1ef900 */
[----:B------:R-:W-:Y:S01]  /*0860*/  FADD R57, R57, R46 ;  /* 0x0000002e39397221 */ /* 0x000fe20000000000 */
[----:B0-----:R-:W-:-:S04]  /*0870*/  IADD3 R50, P0, R56, UR6, RZ ;  /* 0x0000000638327c10 */ /* 0x001fc8000ff1e0ff */
[----:B------:R-:W-:Y:S01]  /*0880*/  IADD3.X R51, R43, UR7, RZ, P0, !PT ;  /* 0x000000072b337c10 */ /* 0x000fe200087fe4ff */
[----:B----4-:R-:W-:-:S04]  /*0890*/  FADD R57, R57, R48 ;  /* 0x0000003039397221 */ /* 0x010fc80000000000 */
[----:B------:R0:W4:Y:S01]  /*08a0*/  LDG.E.STRONG.GPU R46, [R50.64] ;  /* 0x00000004322e7981 */ /* 0x000122000c1ef900 */
[----:B------:R-:W-:Y:S01]  /*08b0*/  FADD R59, R57, R60 ;  /* 0x0000003c393b7221 */ /* 0x000fe20000000000 */
[----:B0-----:R-:W-:-:S04]  /*08c0*/  IADD3 R50, P0, R55, UR6, RZ ;  /* 0x0000000637327c10 */ /* 0x001fc8000ff1e0ff */
[----:B------:R-:W-:Y:S02]  /*08d0*/  IADD3.X R51, R41, UR7, RZ, P0, !PT ;  /* 0x0000000729337c10 */ /* 0x000fe400087fe4ff */
[----:B------:R-:W-:-:S03]  /*08e0*/  IADD3 R60, P0, R54, UR6, RZ ;  /* 0x00000006363c7c10 */ /* 0x000fc6000ff1e0ff */
[----:B------:R0:W4:Y:S01]  /*08f0*/  LDG.E.STRONG.GPU R48, [R50.64] ;  /* 0x0000000432307981 */ /* 0x000122000c1ef900 */
[----:B------:R-:W-:-:S05]  /*0900*/  IADD3.X R61, R39, UR7, RZ, P0, !PT ;  /* 0x00000007273d7c10 */ /* 0x000fca00087fe4ff */
[----:B------:R1:W4:Y:S02]  /*0910*/  LDG.E.STRONG.GPU R57, [R60.64] ;  /* 0x000000043c397981 */ /* 0x000324000c1ef900 */
[----:B-1----:R-:W-:-:S04]  /*0920*/  IADD3 R60, P0, R13, UR6, RZ ;  /* 0x000000060d3c7c10 */ /* 0x002fc8000ff1e0ff */
[----:B------:R-:W-:Y:S02]  /*0930*/  IADD3.X R61, R37, UR7, RZ, P0, !PT ;  /* 0x00000007253d7c10 */ /* 0x000fe400087fe4ff */
[----:B0-----:R-:W-:-:S04]  /*0940*/  IADD3 R50, P0, R12, UR6, RZ ;  /* 0x000000060c327c10 */ /* 0x001fc8000ff1e0ff */
[----:B------:R-:W-:Y:S01]  /*0950*/  IADD3.X R51, R35, UR7, RZ, P0, !PT ;  /* 0x0000000723337c10 */ /* 0x000fe200087fe4ff */
[----:B--2---:R-:W-:Y:S02]  /*0960*/  FADD R59, R59, R52 ;  /* 0x000000343b3b7221 */ /* 0x004fe40000000000 */
[----:B------:R0:W2:Y:S02]  /*0970*/  LDG.E.STRONG.GPU R52, [R60.64] ;  /* 0x000000043c347981 */ /* 0x0000a4000c1ef900 */
[----:B---3--:R-:W-:Y:S02]  /*0980*/  FADD R59, R59, R47 ;  /* 0x0000002f3b3b7221 */ /* 0x008fe40000000000 */
[----:B------:R1:W3:Y:S02]  /*0990*/  LDG.E.STRONG.GPU R47, [R50.64] ;  /* 0x00000004322f7981 */ /* 0x0002e4000c1ef900 */
[----:B-1----:R-:W-:-:S04]  /*09a0*/  IADD3 R50, P0, R11, UR6, RZ ;  /* 0x000000060b327c10 */ /* 0x002fc8000ff1e0ff */
[----:B------:R-:W-:Y:S01]  /*09b0*/  IADD3.X R51, R33, UR7, RZ, P0, !PT ;  /* 0x0000000721337c10 */ /* 0x000fe200087fe4ff */
[----:B-----5:R-:W-:Y:S01]  /*09c0*/  FADD R59, R59, R49 ;  /* 0x000000313b3b7221 */ /* 0x020fe20000000000 */
[----:B0-----:R-:W-:-:S03]  /*09d0*/  IADD3 R60, P0, R10, UR6, RZ ;  /* 0x000000060a3c7c10 */ /* 0x001fc6000ff1e0ff */
[----:B------:R0:W5:Y:S01]  /*09e0*/  LDG.E.STRONG.GPU R49, [R50.64] ;  /* 0x0000000432317981 */ /* 0x000162000c1ef900 */
[----:B------:R-:W-:Y:S01]  /*09f0*/  IADD3.X R61, R31, UR7, RZ, P0, !PT ;  /* 0x000000071f3d7c10 */ /* 0x000fe200087fe4ff */
[----:B------:R-:W-:-:S04]  /*0a00*/  FADD R59, R59, R53 ;  /* 0x000000353b3b7221 */ /* 0x000fc80000000000 */
[----:B------:R1:W5:Y:S02]  /*0a10*/  LDG.E.STRONG.GPU R53, [R60.64] ;  /* 0x000000043c357981 */ /* 0x000364000c1ef900 */
[----:B-1----:R-:W-:-:S04]  /*0a20*/  IADD3 R60, P0, R9, UR6, RZ ;  /* 0x00000006093c7c10 */ /* 0x002fc8000ff1e0ff */
[----:B------:R-:W-:Y:S02]  /*0a30*/  IADD3.X R61, R29, UR7, RZ, P0, !PT ;  /* 0x000000071d3d7c10 */ /* 0x000fe400087fe4ff */
[----:B0-----:R-:W-:Y:S01]  /*0a40*/  IADD3 R50, P0, R8, UR6, RZ ;  /* 0x0000000608327c10 */ /* 0x001fe2000ff1e0ff */
[----:B----4-:R-:W-:Y:S02]  /*0a50*/  FADD R59, R59, R46 ;  /* 0x0000002e3b3b7221 */ /* 0x010fe40000000000 */
[----:B------:R0:W4:Y:S01]  /*0a60*/  LDG.E.STRONG.GPU R46, [R60.64] ;  /* 0x000000043c2e7981 */ /* 0x000122000c1ef900 */
[----:B------:R-:W-:Y:S01]  /*0a70*/  IADD3.X R51, R27, UR7, RZ, P0, !PT ;  /* 0x000000071b337c10 */ /* 0x000fe200087fe4ff */
[----:B------:R-:W-:-:S04]  /*0a80*/  FADD R59, R59, R48 ;  /* 0x000000303b3b7221 */ /* 0x000fc80000000000 */
[----:B------:R1:W4:Y:S01]  /*0a90*/  LDG.E.STRONG.GPU R48, [R50.64] ;  /* 0x0000000432307981 */ /* 0x000322000c1ef900 */
[----:B------:R-:W-:Y:S01]  /*0aa0*/  FADD R59, R59, R57 ;  /* 0x000000393b3b7221 */ /* 0x000fe20000000000 */
[----:B-1----:R-:W-:-:S04]  /*0ab0*/  IADD3 R50, P0, R7, UR6, RZ ;  /* 0x0000000607327c10 */ /* 0x002fc8000ff1e0ff */
[----:B------:R-:W-:Y:S02]  /*0ac0*/  IADD3.X R51, R25, UR7, RZ, P0, !PT ;  /* 0x0000000719337c10 */ /* 0x000fe400087fe4ff */
[----:B0-----:R-:W-:-:S03]  /*0ad0*/  IADD3 R60, P0, R6, UR6, RZ ;  /* 0x00000006063c7c10 */ /* 0x001fc6000ff1e0ff */
[----:B------:R0:W4:Y:S01]  /*0ae0*/  LDG.E.STRONG.GPU R57, [R50.64] ;  /* 0x0000000432397981 */ /* 0x000122000c1ef900 */
[----:B------:R-:W-:Y:S01]  /*0af0*/  IADD3.X R61, R23, UR7, RZ, P0, !PT ;  /* 0x00000007173d7c10 */ /* 0x000fe200087fe4ff */
[----:B--2---:R-:W-:-:S04]  /*0b00*/  FADD R59, R59, R52 ;  /* 0x000000343b3b7221 */ /* 0x004fc80000000000 */
[----:B------:R1:W2:Y:S01]  /*0b10*/  LDG.E.STRONG.GPU R52, [R60.64] ;  /* 0x000000043c347981 */ /* 0x0002a2000c1ef900 */
[----:B---3--:R-:W-:Y:S01]  /*0b20*/  FADD R59, R59, R47 ;  /* 0x0000002f3b3b7221 */ /* 0x008fe20000000000 */
[----:B-1----:R-:W-:-:S04]  /*0b30*/  IADD3 R60, P0, R5, UR6, RZ ;  /* 0x00000006053c7c10 */ /* 0x002fc8000ff1e0ff */
[----:B------:R-:W-:Y:S02]  /*0b40*/  IADD3.X R61, R21, UR7, RZ, P0, !PT ;  /* 0x00000007153d7c10 */ /* 0x000fe400087fe4ff */
[----:B0-----:R-:W-:-:S03]  /*0b50*/  IADD3 R50, P0, R4, UR6, RZ ;  /* 0x0000000604327c10 */ /* 0x001fc6000ff1e0ff */
[----:B------:R-:W3:Y:S01]  /*0b60*/  LDG.E.STRONG.GPU R47, [R60.64] ;  /* 0x000000043c2f7981 */ /* 0x000ee2000c1ef900 */
[----:B------:R-:W-:Y:S01]  /*0b70*/  IADD3.X R51, R19, UR7, RZ, P0, !PT ;  /* 0x0000000713337c10 */ /* 0x000fe200087fe4ff */
[----:B-----5:R-:W-:-:S04]  /*0b80*/  FADD R59, R59, R49 ;  /* 0x000000313b3b7221 */ /* 0x020fc80000000000 */
[----:B------:R0:W5:Y:S02]  /*0b90*/  LDG.E.STRONG.GPU R49, [R50.64] ;  /* 0x0000000432317981 */ /* 0x000164000c1ef900 */
[----:B0-----:R-:W-:-:S04]  /*0ba0*/  IADD3 R50, P0, R3, UR6, RZ ;  /* 0x0000000603327c10 */ /* 0x001fc8000ff1e0ff */
[----:B------:R-:W-:Y:S01]  /*0bb0*/  IADD3.X R51, R17, UR7, RZ, P0, !PT ;  /* 0x0000000711337c10 */ /* 0x000fe200087fe4ff */
[----:B------:R-:W-:-:S04]  /*0bc0*/  FADD R59, R59, R53 ;  /* 0x000000353b3b7221 */ /* 0x000fc80000000000 */
[----:B------:R-:W5:Y:S01]  /*0bd0*/  LDG.E.STRONG.GPU R53, [R50.64] ;  /* 0x0000000432357981 */ /* 0x000f62000c1ef900 */
[----:B------:R-:W-:Y:S01]  /*0be0*/  IADD3 R58, R58, 0x400, RZ ;  /* 0x000004003a3a7810 */ /* 0x000fe20007ffe0ff */
[----:B------:R-:W-:-:S03]  /*0bf0*/  UIADD3 UR6, UP0, UR6, 0x1000, URZ ;  /* 0x0000100006067890 */ /* 0x000fc6000ff1e03f */
[----:B------:R-:W-:Y:S01]  /*0c00*/  ISETP.GE.U32.AND P0, PT, R58, 0x70800, PT ;  /* 0x000708003a00780c */ /* 0x000fe20003f06070 */
[----:B------:R-:W-:Y:S01]  /*0c10*/  UIADD3.X UR7, URZ, UR7, URZ, UP0, !UPT ;  /* 0x000000073f077290 */ /* 0x000fe200087fe43f */
[----:B----4-:R-:W-:-:S04]  /*0c20*/  FADD R59, R59, R46 ;  /* 0x0000002e3b3b7221 */ /* 0x010fc80000000000 */
[----:B------:R-:W-:-:S04]  /*0c30*/  FADD R48, R59, R48 ;  /* 0x000000303b307221 */ /* 0x000fc80000000000 */
[----:B------:R-:W-:-:S04]  /*0c40*/  FADD R57, R48, R57 ;  /* 0x0000003930397221 */ /* 0x000fc80000000000 */
[----:B--2---:R-:W-:-:S04]  /*0c50*/  FADD R52, R57, R52 ;  /* 0x0000003439347221 */ /* 0x004fc80000000000 */
[----:B---3--:R-:W-:-:S04]  /*0c60*/  FADD R52, R52, R47 ;  /* 0x0000002f34347221 */ /* 0x008fc80000000000 */
[----:B-----5:R-:W-:-:S04]  /*0c70*/  FADD R52, R52, R49 ;  /* 0x0000003134347221 */ /* 0x020fc80000000000 */
[----:B------:R-:W-:Y:S01]  /*0c80*/  FADD R52, R52, R53 ;  /* 0x0000003534347221 */ /* 0x000fe20000000000 */
[----:B------:R-:W-:Y:S05]  /*0c90*/  @!P0 BRA `(.L_x_0) ;  /* 0xfffff7b000008947 */ /* 0x000fea000383ffff */
[----:B------:R-:W0:Y:S02]  /*0ca0*/  S2UR UR6, SR_CTAID.X ;  /* 0x00000000000679c3 */ /* 0x000e240000002500 */
[----:B0-----:R-:W-:-:S13]  /*0cb0*/  ISETP.NE.AND P0, PT, RZ, UR6, PT ;  /* 0x00000006ff007c0c */ /* 0x001fda000bf05270 */
[----:B------:R-:W-:Y:S05]  /*0cc0*/  @P0 EXIT ;  /* 0x000000000000094d */ /* 0x000fea0003800000 */
[----:B------:R-:W0:Y:S01]  /*0cd0*/  S2R R3, SR_TID.X ;  /* 0x0000000000037919 */ /* 0x000e220000002100 */
[----:B------:R-:W-:-:S04]  /*0ce0*/  IMAD.MOV.U32 R2, RZ, RZ, 0x4 ;  /* 0x00000004ff027424 */ /* 0x000fc800078e00ff */
[----:B0-----:R-:W-:-:S05]  /*0cf0*/  IMAD.WIDE.U32 R2, R3, R2, c[0x0][0x160] ;  /* 0x0000580003027625 */ /* 0x001fca00078e0002 */
[----:B------:R-:W-:Y:S01]  /*0d00*/  STG.E [R2.64], R52 ;  /* 0x0000003402007986 */ /* 0x000fe2000c101904 */
[----:B------:R-:W-:Y:S05]  /*0d10*/  EXIT ;  /* 0x000000000000794d */ /* 0x000fea0003800000 */
.L_x_1:
[----:B------:R-:W-:-:S00]  /*0d20*/  BRA `(.L_x_1) ;  /* 0xfffffff000007947 */ /* 0x000fc0000383ffff */
[----:B------:R-:W-:-:S00]  /*0d30*/  NOP ;  /* 0x0000000000007918 */ /* 0x000fc00000000000 */
        /* <DEDUP_REMOVED lines=12> */
.L_x_6:


//--------------------- .text._Z6l2_bw2PfS_       --------------------------
	.section	.text._Z6l2_bw2PfS_,"ax",@progbits
	.sectioninfo	@"SHI_REGISTERS=40"
	.align	128
        .global         _Z6l2_bw2PfS_
        .type           _Z6l2_bw2PfS_,@function
        .size           _Z6l2_bw2PfS_,(.L_x_7 - _Z6l2_bw2PfS_)
        .other          _Z6l2_bw2PfS_,@"STO_CUDA_ENTRY STV_DEFAULT"
_Z6l2_bw2PfS_:
.text._Z6l2_bw2PfS_:
[----:B------:R-:W-:-:S02]  /*0000*/  MOV R1, c[0x0][0x28] ;  /* 0x00000a0000017a02 */ /* 0x000fc40000000f00 */
[----:B------:R-:W0:Y:S01]  /*0010*/  S2UR UR5, SR_CTAID.X ;  /* 0x00000000000579c3 */ /* 0x000e220000002500 */
[----:B------:R-:W1:Y:S01]  /*0020*/  S2R R3, SR_TID.X ;  /* 0x0000000000037919 */ /* 0x000e620000002100 */
[----:B------:R-:W-:Y:S02]  /*0030*/  MOV R25, RZ ;  /* 0x000000ff00197202 */ /* 0x000fe40000000f00 */
[----:B------:R-:W-:Y:S01]  /*0040*/  MOV R2, RZ ;  /* 0x000000ff00027202 */ /* 0x000fe20000000f00 */
[----:B0-----:R-:W-:Y:S01]  /*0050*/  USHF.L.U32 UR4, UR5, 0x9, URZ ;  /* 0x0000000905047899 */ /* 0x001fe2000800063f */
[C---:B-1----:R-:W-:Y:S02]  /*0060*/  IADD3 R4, R3.reuse, 0x40, RZ ;  /* 0x0000004003047810 */ /* 0x042fe40007ffe0ff */
        /* <DEDUP_REMOVED lines=12> */
[----:B------:R-:W-:Y:S02]  /*0130*/  IADD3 R17, R3, 0x1e0, RZ ;  /* 0x000001e003117810 */ /* 0x000fe40007ffe0ff */
[----:B------:R-:W-:-:S02]  /*0140*/  LOP3.LUT R4, R4, 0x1ff, RZ, 0xc0, !PT ;  /* 0x000001ff04047812 */ /* 0x000fc400078ec0ff */
[----:B------:R-:W-:Y:S02]  /*0150*/  LOP3.LUT R5, R5, 0x1ff, RZ, 0xc0, !PT ;  /* 0x000001ff05057812 */ /* 0x000fe400078ec0ff */
[----:B------:R-:W-:Y:S02]  /*0160*/  LOP3.LUT R6, R6, 0x1ff, RZ, 0xc0, !PT ;  /* 0x000001ff06067812 */ /* 0x000fe400078ec0ff */
[----:B------:R-:W-:Y:S02]  /*0170*/  LOP3.LUT R7, R7, 0x1ff, RZ, 0xc0, !PT ;  /* 0x000001ff07077812 */ /* 0x000fe400078ec0ff */
[----:B------:R-:W-:Y:S02]  /*0180*/  LOP3.LUT R8, R8, 0x1ff, RZ, 0xc0, !PT ;  /* 0x000001ff08087812 */ /* 0x000fe400078ec0ff */
[----:B------:R-:W-:Y:S02]  /*0190*/  LOP3.LUT R9, R9, 0x1ff, RZ, 0xc0, !PT ;  /* 0x000001ff09097812 */ /* 0x000fe400078ec0ff */
        /* <DEDUP_REMOVED lines=8> */
[----:B------:R-:W-:-:S05]  /*0220*/  MOV R26, UR4 ;  /* 0x00000004001a7c02 */ /* 0x000fca0008000f00 */
.L_x_2:
[----:B------:R-:W-:Y:S01]  /*0230*/  IMAD.WIDE.U32 R18, R26, -0x6e5d4c3b, RZ ;  /* 0x91a2b3c51a127825 */ /* 0x000fe200078e00ff */
[C---:B------:R-:W-:Y:S01]  /*0240*/  LOP3.LUT R21, R3.reuse, 0x1ff, RZ, 0xc0, !PT ;  /* 0x000001ff03157812 */ /* 0x040fe200078ec0ff */
[----:B------:R-:W-:Y:S01]  /*0250*/  ULDC.64 UR6, c[0x0][0x118] ;  /* 0x0000460000067ab9 */ /* 0x000fe20000000a00 */
[----:B------:R-:W-:Y:S02]  /*0260*/  IADD3 R0, R3, 0x20, RZ ;  /* 0x0000002003007810 */ /* 0x000fe40007ffe0ff */
[----:B------:R-:W-:Y:S02]  /*0270*/  SHF.R.U32.HI R24, RZ, 0x12, R19 ;  /* 0x00000012ff187819 */ /* 0x000fe40000011613 */
[----:B------:R-:W-:Y:S02]  /*0280*/  IADD3 R19, R21, R26, RZ ;  /* 0x0000001a15137210 */ /* 0x000fe40007ffe0ff */
[----:B------:R-:W-:-:S02]  /*0290*/  LOP3.LUT R23, R0, 0x1ff, RZ, 0xc0, !PT ;  /* 0x000001ff00177812 */ /* 0x000fc400078ec0ff */
[----:B------:R-:W-:Y:S01]  /*02a0*/  MOV R0, 0x4 ;  /* 0x0000000400007802 */ /* 0x000fe20000000f00 */
[----:B------:R-:W-:Y:S02]  /*02b0*/  IMAD R19, R24, -0x70800, R19 ;  /* 0xfff8f80018137824 */ /* 0x000fe400078e0213 */
[----:B------:R-:W-:Y:S02]  /*02c0*/  IMAD.IADD R23, R23, 0x1, R26 ;  /* 0x0000000117177824 */ /* 0x000fe400078e021a */
[----:B------:R-:W-:-:S04]  /*02d0*/  IMAD.WIDE.U32 R20, R19, R0, c[0x0][0x168] ;  /* 0x00005a0013147625 */ /* 0x000fc800078e0000 */
[----:B------:R-:W-:Y:S01]  /*02e0*/  IMAD R19, R24, -0x70800, R23 ;  /* 0xfff8f80018137824 */ /* 0x000fe200078e0217 */
[----:B------:R0:W2:Y:S03]  /*02f0*/  LDG.E.STRONG.GPU R34, [R20.64] ;  /* 0x0000000614227981 */ /* 0x0000a6000c1ef900 */
[----:B------:R-:W-:-:S05]  /*0300*/  IMAD.WIDE.U32 R18, R19, R0, c[0x0][0x168] ;  /* 0x00005a0013127625 */ /* 0x000fca00078e0000 */
[----:B------:R1:W3:Y:S01]  /*0310*/  LDG.E.STRONG.GPU R35, [R18.64] ;  /* 0x0000000612237981 */ /* 0x0002e2000c1ef900 */
[-C--:B------:R-:W-:Y:S01]  /*0320*/  IADD3 R23, R4, R26.reuse, RZ ;  /* 0x0000001a04177210 */ /* 0x080fe20007ffe0ff */
[----:B------:R-:W-:Y:S01]  /*0330*/  IMAD.IADD R37, R8, 0x1, R26 ;  /* 0x0000000108257824 */ /* 0x000fe200078e021a */
[-C--:B------:R-:W-:Y:S02]  /*0340*/  IADD3 R27, R5, R26.reuse, RZ ;  /* 0x0000001a051b7210 */ /* 0x080fe40007ffe0ff */
[-C--:B------:R-:W-:Y:S01]  /*0350*/  IADD3 R29, R6, R26.reuse, RZ ;  /* 0x0000001a061d7210 */ /* 0x080fe20007ffe0ff */
[C---:B------:R-:W-:Y:S01]  /*0360*/  IMAD R23, R24.reuse, -0x70800, R23 ;  /* 0xfff8f80018177824 */ /* 0x040fe200078e0217 */
[----:B------:R-:W-:Y:S01]  /*0370*/  IADD3 R31, R7, R26, RZ ;  /* 0x0000001a071f7210 */ /* 0x000fe20007ffe0ff */
[C---:B------:R-:W-:Y:S02]  /*0380*/  IMAD R27, R24.reuse, -0x70800, R27 ;  /* 0xfff8f800181b7824 */ /* 0x040fe400078e021b */
[----:B------:R-:W-:-:S02]  /*0390*/  IMAD R29, R24, -0x70800, R29 ;  /* 0xfff8f800181d7824 */ /* 0x000fc400078e021d */
[----:B------:R-:W-:-:S04]  /*03a0*/  IMAD.WIDE.U32 R32, R23, R0, c[0x0][0x168] ;  /* 0x00005a0017207625 */ /* 0x000fc800078e0000 */
[C---:B------:R-:W-:Y:S02]  /*03b0*/  IMAD R31, R24.reuse, -0x70800, R31 ;  /* 0xfff8f800181f7824 */ /* 0x040fe400078e021f */
[-C--:B------:R-:W-:Y:S02]  /*03c0*/  IMAD.WIDE.U32 R22, R27, R0.reuse, c[0x0][0x168] ;  /* 0x00005a001b167625 */ /* 0x080fe400078e0000 */
[----:B------:R2:W4:Y:S02]  /*03d0*/  LDG.E.STRONG.GPU R27, [R32.64] ;  /* 0x00000006201b7981 */ /* 0x000524000c1ef900 */
[-C--:B-1----:R-:W-:Y:S02]  /*03e0*/  IMAD.WIDE.U32 R18, R29, R0.reuse, c[0x0][0x168] ;  /* 0x00005a001d127625 */ /* 0x082fe400078e0000 */
[----:B------:R1:W5:Y:S02]  /*03f0*/  LDG.E.STRONG.GPU R28, [R22.64] ;  /* 0x00000006161c7981 */ /* 0x000364000c1ef900 */
[----:B0-----:R-:W-:Y:S01]  /*0400*/  IMAD.WIDE.U32 R20, R31, R0, c[0x0][0x168] ;  /* 0x00005a001f147625 */ /* 0x001fe200078e0000 */
[----:B------:R-:W-:Y:S01]  /*0410*/  IADD3 R31, R9, R26, RZ ;  /* 0x0000001a091f7210 */ /* 0x000fe20007ffe0ff */
[----:B------:R0:W4:Y:S02]  /*0420*/  LDG.E.STRONG.GPU R29, [R18.64] ;  /* 0x00000006121d7981 */ /* 0x000124000c1ef900 */
[----:B------:R-:W-:-:S02]  /*0430*/  IMAD R37, R24, -0x70800, R37 ;  /* 0xfff8f80018257824 */ /* 0x000fc400078e0225 */
[----:B------:R1:W4:Y:S01]  /*0440*/  LDG.E.STRONG.GPU R30, [R20.64] ;  /* 0x00000006141e7981 */ /* 0x000322000c1ef900 */
[----:B0-----:R-:W-:Y:S01]  /*0450*/  IADD3 R19, R10, R26, RZ ;  /* 0x0000001a0a137210 */ /* 0x001fe20007ffe0ff */
[----:B------:R-:W-:-:S04]  /*0460*/  IMAD.WIDE.U32 R36, R37, R0, c[0x0][0x168] ;  /* 0x00005a0025247625 */ /* 0x000fc800078e0000 */
[----:B-1----:R-:W-:-:S04]  /*0470*/  IMAD R23, R24, -0x70800, R19 ;  /* 0xfff8f80018177824 */ /* 0x002fc800078e0213 */
[----:B------:R-:W-:Y:S01]  /*0480*/  IMAD.WIDE.U32 R22, R23, R0, c[0x0][0x168] ;  /* 0x00005a0017167625 */ /* 0x000fe200078e0000 */
[----:B--2---:R-:W-:-:S03]  /*0490*/  FADD R32, R34, R25 ;  /* 0x0000001922207221 */ /* 0x004fc60000000000 */
[----:B------:R-:W-:Y:S01]  /*04a0*/  IMAD R25, R24, -0x70800, R31 ;  /* 0xfff8f80018197824 */ /* 0x000fe200078e021f */
[----:B------:R-:W-:Y:S01]  /*04b0*/  IADD3 R34, R11, R26, RZ ;  /* 0x0000001a0b227210 */ /* 0x000fe20007ffe0ff */
[----:B------:R0:W2:Y:S02]  /*04c0*/  LDG.E.STRONG.GPU R31, [R36.64] ;  /* 0x00000006241f7981 */ /* 0x0000a4000c1ef900 */
[----:B------:R-:W-:Y:S01]  /*04d0*/  IMAD.WIDE.U32 R18, R25, R0, c[0x0][0x168] ;  /* 0x00005a0019127625 */ /* 0x000fe200078e0000 */
[----:B------:R-:W-:Y:S01]  /*04e0*/  IADD3 R25, R12, R26, RZ ;  /* 0x0000001a0c197210 */ /* 0x000fe20007ffe0ff */
[----:B---3--:R-:W-:Y:S02]  /*04f0*/  FADD R32, R35, R32 ;  /* 0x0000002023207221 */ /* 0x008fe40000000000 */
[----:B------:R-:W-:Y:S01]  /*0500*/  IMAD.IADD R35, R13, 0x1, R26 ;  /* 0x000000010d237824 */ /* 0x000fe200078e021a */
[----:B------:R1:W3:Y:S01]  /*0510*/  LDG.E.STRONG.GPU R33, [R18.64] ;  /* 0x0000000612217981 */ /* 0x0002e2000c1ef900 */
[----:B------:R-:W-:-:S02]  /*0520*/  IMAD R21, R24, -0x70800, R34 ;  /* 0xfff8f80018157824 */ /* 0x000fc400078e0222 */
[----:B------:R-:W-:Y:S01]  /*0530*/  IMAD R25, R24, -0x70800, R25 ;  /* 0xfff8f80018197824 */ /* 0x000fe200078e0219 */
[----:B------:R0:W3:Y:S01]  /*0540*/  LDG.E.STRONG.GPU R34, [R22.64] ;  /* 0x0000000616227981 */ /* 0x0000e2000c1ef900 */
[----:B------:R-:W-:-:S04]  /*0550*/  IMAD.WIDE.U32 R20, R21, R0, c[0x0][0x168] ;  /* 0x00005a0015147625 */ /* 0x000fc800078e0000 */
[----:B-1----:R-:W-:Y:S02]  /*0560*/  IMAD R19, R24, -0x70800, R35 ;  /* 0xfff8f80018137824 */ /* 0x002fe400078e0223 */
[----:B0-----:R-:W-:Y:S01]  /*0570*/  IMAD.WIDE.U32 R36, R25, R0, c[0x0][0x168] ;  /* 0x00005a0019247625 */ /* 0x001fe200078e0000 */
[----:B------:R0:W3:Y:S01]  /*0580*/  LDG.E.STRONG.GPU R35, [R20.64] ;  /* 0x0000000614237981 */ /* 0x0000e2000c1ef900 */
[----:B------:R-:W-:Y:S02]  /*0590*/  IADD3 R23, R14, R26, RZ ;  /* 0x0000001a0e177210 */ /* 0x000fe40007ffe0ff */
[----:B------:R-:W-:Y:S02]  /*05a0*/  IMAD.WIDE.U32 R18, R19, R0, c[0x0][0x168] ;  /* 0x00005a0013127625 */ /* 0x000fe400078e0000 */
[----:B------:R1:W3:Y:S02]  /*05b0*/  LDG.E.STRONG.GPU R36, [R36.64] ;  /* 0x0000000624247981 */ /* 0x0002e4000c1ef900 */
[----:B------:R-:W-:Y:S01]  /*05c0*/  IMAD R25, R24, -0x70800, R23 ;  /* 0xfff8f80018197824 */ /* 0x000fe200078e0217 */
[----:B------:R-:W-:-:S05]  /*05d0*/  IADD3 R23, R15, R26, RZ ;  /* 0x0000001a0f177210 */ /* 0x000fca0007ffe0ff */
[----:B------:R-:W-:Y:S01]  /*05e0*/  IMAD R23, R24, -0x70800, R23 ;  /* 0xfff8f80018177824 */ /* 0x000fe200078e0217 */
[----:B-1----:R1:W3:Y:S03]  /*05f0*/  LDG.E.STRONG.GPU R37, [R18.64] ;  /* 0x0000000612257981 */ /* 0x0022e6000c1ef900 */
[----:B0-----:R-:W-:-:S06]  /*0600*/  IMAD.WIDE.U32 R20, R23, R0, c[0x0][0x168] ;  /* 0x00005a0017147625 */ /* 0x001fcc00078e0000 */
[----:B------:R-:W3:Y:S01]  /*0610*/  LDG.E.STRONG.GPU R20, [R20.64] ;  /* 0x0000000614147981 */ /* 0x000ee2000c1ef900 */
[----:B-1----:R-:W-:Y:S01]  /*0620*/  IMAD.WIDE.U32 R18, R25, R0, c[0x0][0x168] ;  /* 0x00005a0019127625 */ /* 0x002fe200078e0000 */
[----:B------:R-:W-:-:S05]  /*0630*/  IADD3 R25, R16, R26, RZ ;  /* 0x0000001a10197210 */ /* 0x000fca0007ffe0ff */
[----:B------:R-:W-:Y:S01]  /*0640*/  IMAD R23, R24, -0x70800, R25 ;  /* 0xfff8f80018177824 */ /* 0x000fe200078e0219 */
[----:B------:R-:W-:Y:S01]  /*0650*/  IADD3 R25, R17, R26, RZ ;  /* 0x0000001a11197210 */ /* 0x000fe20007ffe0ff */
[----:B------:R-:W3:Y:S02]  /*0660*/  LDG.E.STRONG.GPU R18, [R18.64] ;  /* 0x0000000612127981 */ /* 0x000ee4000c1ef900 */
[----:B------:R-:W-:-:S04]  /*0670*/  IMAD.WIDE.U32 R22, R23, R0, c[0x0][0x168] ;  /* 0x00005a0017167625 */ /* 0x000fc800078e0000 */
[----:B------:R-:W-:Y:S02]  /*0680*/  IMAD R25, R24, -0x70800, R25 ;  /* 0xfff8f80018197824 */ /* 0x000fe400078e0219 */
[----:B------:R-:W3:Y:S02]  /*0690*/  LDG.E.STRONG.GPU R22, [R22.64] ;  /* 0x0000000616167981 */ /* 0x000ee4000c1ef900 */
[----:B------:R-:W-:-:S06]  /*06a0*/  IMAD.WIDE.U32 R24, R25, R0, c[0x0][0x168] ;  /* 0x00005a0019187625 */ /* 0x000fcc00078e0000 */
[----:B------:R-:W3:Y:S01]  /*06b0*/  LDG.E.STRONG.GPU R25, [R24.64] ;  /* 0x0000000618197981 */ /* 0x000ee2000c1ef900 */
[----:B----4-:R-:W-:-:S04]  /*06c0*/  FADD R27, R27, R32 ;  /* 0x000000201b1b7221 */ /* 0x010fc80000000000 */
[----:B-----5:R-:W-:-:S04]  /*06d0*/  FADD R28, R28, R27 ;  /* 0x0000001b1c1c7221 */ /* 0x020fc80000000000 */
[----:B------:R-:W-:-:S04]  /*06e0*/  FADD R29, R29, R28 ;  /* 0x0000001c1d1d7221 */ /* 0x000fc80000000000 */
[----:B------:R-:W-:Y:S01]  /*06f0*/  FADD R30, R30, R29 ;  /* 0x0000001d1e1e7221 */ /* 0x000fe20000000000 */
[----:B------:R-:W-:-:S04]  /*0700*/  IADD3 R2, R2, 0x200, RZ ;  /* 0x0000020002027810 */ /* 0x000fc80007ffe0ff */
[----:B------:R-:W-:Y:S02]  /*0710*/  ISETP.GE.U32.AND P0, PT, R2, 0x70800, PT ;  /* 0x000708000200780c */ /* 0x000fe40003f06070 */
[----:B------:R-:W-:Y:S01]  /*0720*/  IADD3 R26, R26, 0x200, RZ ;  /* 0x000002001a1a7810 */ /* 0x000fe20007ffe0ff */
[----:B--2---:R-:W-:-:S04]  /*0730*/  FADD R30, R31, R30 ;  /* 0x0000001e1f1e7221 */ /* 0x004fc80000000000 */
[----:B---3--:R-:W-:-:S04]  /*0740*/  FADD R33, R33, R30 ;  /* 0x0000001e21217221 */ /* 0x008fc80000000000 */
[----:B------:R-:W-:-:S04]  /*0750*/  FADD R34, R34, R33 ;  /* 0x0000002122227221 */ /* 0x000fc80000000000 */
[----:B------:R-:W-:-:S04]  /*0760*/  FADD R35, R35, R34 ;  /* 0x0000002223237221 */ /* 0x000fc80000000000 */
[----:B------:R-:W-:-:S04]  /*0770*/  FADD R36, R36, R35 ;  /* 0x0000002324247221 */ /* 0x000fc80000000000 */
[----:B------:R-:W-:-:S04]  /*0780*/  FADD R37, R37, R36 ;  /* 0x0000002425257221 */ /* 0x000fc80000000000 */
[----:B------:R-:W-:-:S04]  /*0790*/  FADD R37, R18, R37 ;  /* 0x0000002512257221 */ /* 0x000fc80000000000 */
[----:B------:R-:W-:-:S04]  /*07a0*/  FADD R37, R20, R37 ;  /* 0x0000002514257221 */ /* 0x000fc80000000000 */
[----:B------:R-:W-:-:S04]  /*07b0*/  FADD R22, R22, R37 ;  /* 0x0000002516167221 */ /* 0x000fc80000000000 */
[----:B------:R-:W-:Y:S01]  /*07c0*/  FADD R25, R25, R22 ;  /* 0x0000001619197221 */ /* 0x000fe20000000000 */
[----:B------:R-:W-:Y:S05]  /*07d0*/  @!P0 BRA `(.L_x_2) ;  /* 0xfffffa5000008947 */ /* 0x000fea000383ffff */
[----:B------:R-:W-:-:S13]  /*07e0*/  ISETP.NE.AND P0, PT, RZ, UR5, PT ;  /* 0x00000005ff007c0c */ /* 0x000fda000bf05270 */
[----:B------:R-:W-:Y:S05]  /*07f0*/  @P0 EXIT ;  /* 0x000000000000094d */ /* 0x000fea0003800000 */
[----:B------:R-:W-:Y:S01]  /*0800*/  IMAD.WIDE.U32 R2, R3, R0, c[0x0][0x160] ;  /* 0x0000580003027625 */ /* 0x000fe200078e0000 */
[----:B------:R-:W-:-:S04]  /*0810*/  ULDC.64 UR4, c[0x0][0x118] ;  /* 0x0000460000047ab9 */ /* 0x000fc80000000a00 */
[----:B------:R-:W-:Y:S01]  /*0820*/  STG.E [R2.64], R25 ;  /* 0x0000001902007986 */ /* 0x000fe2000c101904 */
[----:B------:R-:W-:Y:S05]  /*0830*/  EXIT ;  /* 0x000000000000794d */ /* 0x000fea0003800000 */
.L_x_3:
        /* <DEDUP_REMOVED lines=12> */
.L_x_7:


//--------------------- .text._Z5l2_bwPfS_        --------------------------
	.section	.text._Z5l2_bwPfS_,"ax",@progbits
	.sectioninfo	@"SHI_REGISTERS=48"
	.align	128
        .global         _Z5l2_bwPfS_
        .type           _Z5l2_bwPfS_,@function
        .size           _Z5l2_bwPfS_,(.L_x_8 - _Z5l2_bwPfS_)
        .other          _Z5l2_bwPfS_,@"STO_CUDA_ENTRY STV_DEFAULT"
_Z5l2_bwPfS_:
.text._Z5l2_bwPfS_:
[----:B------:R-:W-:-:S02]  /*0000*/  MOV R1, c[0x0][0x28] ;  /* 0x00000a0000017a02 */ /* 0x000fc40000000f00 */
[----:B------:R-:W0:Y:S01]  /*0010*/  S2R R17, SR_TID.X ;  /* 0x0000000000117919 */ /* 0x000e220000002100 */
[----:B------:R-:W1:Y:S01]  /*0020*/  S2UR UR6, SR_CTAID.X ;  /* 0x00000000000679c3 */ /* 0x000e620000002500 */
[----:B------:R-:W-:Y:S02]  /*0030*/  MOV R2, RZ ;  /* 0x000000ff00027202 */ /* 0x000fe40000000f00 */
[----:B------:R-:W-:Y:S02]  /*0040*/  MOV R43, RZ ;  /* 0x000000ff002b7202 */ /* 0x000fe40000000f00 */
[C---:B0-----:R-:W-:Y:S01]  /*0050*/  IADD3 R4, R17.reuse, 0x20, RZ ;  /* 0x0000002011047810 */ /* 0x041fe20007ffe0ff */
[----:B-1----:R-:W-:Y:S01]  /*0060*/  USHF.L.U32 UR4, UR6, 0x9, URZ ;  /* 0x0000000906047899 */ /* 0x002fe2000800063f */
[C---:B------:R-:W-:Y:S02]  /*0070*/  IADD3 R5, R17.reuse, 0x40, RZ ;  /* 0x0000004011057810 */ /* 0x040fe40007ffe0ff */
[C---:B------:R-:W-:Y:S01]  /*0080*/  IADD3 R6, R17.reuse, 0x60, RZ ;  /* 0x0000006011067810 */ /* 0x040fe20007ffe0ff */
[----:B------:R-:W-:Y:S01]  /*0090*/  UIADD3 UR5, UR4, 0x200, URZ ;  /* 0x0000020004057890 */ /* 0x000fe2000fffe03f */
        /* <DEDUP_REMOVED lines=44> */
[----:B------:R-:W-:Y:S02]  /*0360*/  MOV R41, UR4 ;  /* 0x0000000400297c02 */ /* 0x000fe40008000f00 */
[----:B------:R-:W-:Y:S01]  /*0370*/  MOV R42, UR5 ;  /* 0x00000005002a7c02 */ /* 0x000fe20008000f00 */
[----:B------:R-:W-:-:S02]  /*0380*/  ULDC.64 UR4, c[0x0][0x118] ;  /* 0x0000460000047ab9 */ /* 0x000fc40000000a00 */
.L_x_4:
[----:B------:R-:W-:Y:S01]  /*0390*/  IMAD.WIDE.U32 R22, R41, -0x6e5d4c3b, RZ ;  /* 0x91a2b3c529167825 */ /* 0x000fe200078e00ff */
[----:B------:R-:W-:Y:S02]  /*03a0*/  IADD3 R25, R3, R41, RZ ;  /* 0x0000002903197210 */ /* 0x000fe40007ffe0ff */
[----:B------:R-:W-:Y:S02]  /*03b0*/  MOV R0, 0x4 ;  /* 0x0000000400007802 */ /* 0x000fe40000000f00 */
[----:B------:R-:W-:-:S02]  /*03c0*/  SHF.R.U32.HI R22, RZ, 0x12, R23 ;  /* 0x00000012ff167819 */ /* 0x000fc40000011617 */
[----:B------:R-:W-:-:S03]  /*03d0*/  IADD3 R23, R4, R41, RZ ;  /* 0x0000002904177210 */ /* 0x000fc60007ffe0ff */
[C---:B------:R-:W-:Y:S02]  /*03e0*/  IMAD R25, R22.reuse, -0x70800, R25 ;  /* 0xfff8f80016197824 */ /* 0x040fe400078e0219 */
[----:B------:R-:W-:Y:S02]  /*03f0*/  IMAD R23, R22, -0x70800, R23 ;  /* 0xfff8f80016177824 */ /* 0x000fe400078e0217 */
[----:B------:R-:W-:-:S06]  /*0400*/  IMAD.WIDE.U32 R44, R25, R0, c[0x0][0x168] ;  /* 0x00005a00192c7625 */ /* 0x000fcc00078e0000 */
[----:B------:R-:W2:Y:S01]  /*0410*/  LDG.E.STRONG.GPU R45, [R44.64] ;  /* 0x000000042c2d7981 */ /* 0x000ea2000c1ef900 */
[----:B------:R-:W-:Y:S01]  /*0420*/  IMAD.WIDE.U32 R26, R23, R0, c[0x0][0x168] ;  /* 0x00005a00171a7625 */ /* 0x000fe200078e0000 */
[----:B------:R-:W-:-:S05]  /*0430*/  IADD3 R23, R5, R41, RZ ;  /* 0x0000002905177210 */ /* 0x000fca0007ffe0ff */
[----:B------:R0:W3:Y:S01]  /*0440*/  LDG.E.STRONG.GPU R26, [R26.64] ;  /* 0x000000041a1a7981 */ /* 0x0000e2000c1ef900 */
[----:B------:R-:W-:-:S04]  /*0450*/  IMAD R23, R22, -0x70800, R23 ;  /* 0xfff8f80016177824 */ /* 0x000fc800078e0217 */
[----:B------:R-:W-:-:S06]  /*0460*/  IMAD.WIDE.U32 R24, R23, R0, c[0x0][0x168] ;  /* 0x00005a0017187625 */ /* 0x000fcc00078e0000 */
[----:B------:R1:W4:Y:S02]  /*0470*/  LDG.E.STRONG.GPU R24, [R24.64] ;  /* 0x0000000418187981 */ /* 0x000324000c1ef900 */
[----:B-1----:R-:W-:-:S05]  /*0480*/  IADD3 R25, R7, R41, RZ ;  /* 0x0000002907197210 */ /* 0x002fca0007ffe0ff */
[----:B0-----:R-:W-:Y:S01]  /*0490*/  IMAD R27, R22, -0x70800, R25 ;  /* 0xfff8f800161b7824 */ /* 0x001fe200078e0219 */
[----:B------:R-:W-:-:S05]  /*04a0*/  IADD3 R25, R8, R41, RZ ;  /* 0x0000002908197210 */ /* 0x000fca0007ffe0ff */
[----:B------:R-:W-:Y:S01]  /*04b0*/  IMAD R25, R22, -0x70800, R25 ;  /* 0xfff8f80016197824 */ /* 0x000fe200078e0219 */
[----:B--2---:R-:W-:Y:S01]  /*04c0*/  FADD R23, R45, R2 ;  /* 0x000000022d177221 */ /* 0x004fe20000000000 */
[----:B------:R-:W-:-:S05]  /*04d0*/  IADD3 R2, R6, R41, RZ ;  /* 0x0000002906027210 */ /* 0x000fca0007ffe0ff */
[----:B------:R-:W-:Y:S01]  /*04e0*/  IMAD R2, R22, -0x70800, R2 ;  /* 0xfff8f80016027824 */ /* 0x000fe200078e0202 */
[----:B---3--:R-:W-:-:S03]  /*04f0*/  FADD R23, R23, R26 ;  /* 0x0000001a17177221 */ /* 0x008fc60000000000 */
[----:B------:R-:W-:-:S04]  /*0500*/  IMAD.WIDE.U32 R44, R2, R0, c[0x0][0x168] ;  /* 0x00005a00022c7625 */ /* 0x000fc800078e0000 */
[-C--:B------:R-:W-:Y:S02]  /*0510*/  IMAD.WIDE.U32 R26, R27, R0.reuse, c[0x0][0x168] ;  /* 0x00005a001b1a7625 */ /* 0x080fe400078e0000 */
[----:B------:R0:W2:Y:S04]  /*0520*/  LDG.E.STRONG.GPU R44, [R44.64] ;  /* 0x000000042c2c7981 */ /* 0x0000a8000c1ef900 */
[----:B------:R1:W3:Y:S01]  /*0530*/  LDG.E.STRONG.GPU R26, [R26.64] ;  /* 0x000000041a1a7981 */ /* 0x0002e2000c1ef900 */
[----:B----4-:R-:W-:Y:S01]  /*0540*/  FADD R23, R23, R24 ;  /* 0x0000001817177221 */ /* 0x010fe20000000000 */
[----:B------:R-:W-:-:S06]  /*0550*/  IMAD.WIDE.U32 R24, R25, R0, c[0x0][0x168] ;  /* 0x00005a0019187625 */ /* 0x000fcc00078e0000 */
[----:B------:R4:W5:Y:S01]  /*0560*/  LDG.E.STRONG.GPU R24, [R24.64] ;  /* 0x0000000418187981 */ /* 0x000962000c1ef900 */
[----:B------:R-:W-:-:S05]  /*0570*/  IADD3 R2, R9, R41, RZ ;  /* 0x0000002909027210 */ /* 0x000fca0007ffe0ff */
[----:B0-----:R-:W-:Y:S01]  /*0580*/  IMAD R45, R22, -0x70800, R2 ;  /* 0xfff8f800162d7824 */ /* 0x001fe200078e0202 */
[----:B------:R-:W-:-:S05]  /*0590*/  IADD3 R2, R10, R41, RZ ;  /* 0x000000290a027210 */ /* 0x000fca0007ffe0ff */
[----:B-1----:R-:W-:Y:S01]  /*05a0*/  IMAD R27, R22, -0x70800, R2 ;  /* 0xfff8f800161b7824 */ /* 0x002fe200078e0202 */
[----:B----4-:R-:W-:-:S05]  /*05b0*/  IADD3 R25, R11, R41, RZ ;  /* 0x000000290b197210 */ /* 0x010fca0007ffe0ff */
[----:B------:R-:W-:Y:S01]  /*05c0*/  IMAD R25, R22, -0x70800, R25 ;  /* 0xfff8f80016197824 */ /* 0x000fe200078e0219 */
[----:B--2---:R-:W-:Y:S01]  /*05d0*/  FADD R23, R23, R44 ;  /* 0x0000002c17177221 */ /* 0x004fe20000000000 */
[----:B------:R-:W-:-:S03]  /*05e0*/  IMAD.WIDE.U32 R44, R45, R0, c[0x0][0x168] ;  /* 0x00005a002d2c7625 */ /* 0x000fc600078e0000 */
[----:B---3--:R-:W-:Y:S01]  /*05f0*/  FADD R23, R23, R26 ;  /* 0x0000001a17177221 */ /* 0x008fe20000000000 */
[-C--:B------:R-:W-:Y:S02]  /*0600*/  IMAD.WIDE.U32 R26, R27, R0.reuse, c[0x0][0x168] ;  /* 0x00005a001b1a7625 */ /* 0x080fe400078e0000 */
[----:B------:R0:W2:Y:S04]  /*0610*/  LDG.E.STRONG.GPU R44, [R44.64] ;  /* 0x000000042c2c7981 */ /* 0x0000a8000c1ef900 */
[----:B------:R1:W3:Y:S01]  /*0620*/  LDG.E.STRONG.GPU R26, [R26.64] ;  /* 0x000000041a1a7981 */ /* 0x0002e2000c1ef900 */
[----:B-----5:R-:W-:Y:S01]  /*0630*/  FADD R23, R23, R24 ;  /* 0x0000001817177221 */ /* 0x020fe20000000000 */
        /* <DEDUP_REMOVED lines=26> */
[-C--:B------:R-:W-:Y:S01]  /*07e0*/  IMAD.WIDE.U32 R26, R27, R0.reuse, c[0x0][0x168] ;  /* 0x00005a001b1a7625 */ /* 0x080fe200078e0000 */
[----:B------:R5:W2:Y:S05]  /*07f0*/  LDG.E.STRONG.GPU R2, [R44.64] ;  /* 0x000000042c027981 */ /* 0x000aaa000c1ef900 */
[----:B------:R-:W3:Y:S01]  /*0800*/  LDG.E.STRONG.GPU R26, [R26.64] ;  /* 0x000000041a1a7981 */ /* 0x000ee2000c1ef900 */
[----:B-----5:R-:W-:Y:S01]  /*0810*/  FADD R45, R23, R24 ;  /* 0x00000018172d7221 */ /* 0x020fe20000000000 */
[----:B------:R-:W-:Y:S01]  /*0820*/  IMAD.WIDE.U32 R24, R25, R0, c[0x0][0x168] ;  /* 0x00005a0019187625 */ /* 0x000fe200078e0000 */
[----:B------:R-:W-:-:S05]  /*0830*/  IADD3 R23, R17, R41, RZ ;  /* 0x0000002911177210 */ /* 0x000fca0007ffe0ff */
[----:B------:R-:W-:Y:S01]  /*0840*/  IMAD R23, R22, -0x70800, R23 ;  /* 0xfff8f80016177824 */ /* 0x000fe200078e0217 */
[----:B------:R0:W4:Y:S03]  /*0850*/  LDG.E.STRONG.GPU R24, [R24.64] ;  /* 0x0000000418187981 */ /* 0x000126000c1ef900 */
[----:B------:R-:W-:-:S06]  /*0860*/  IMAD.WIDE.U32 R22, R23, R0, c[0x0][0x168] ;  /* 0x00005a0017167625 */ /* 0x000fcc00078e0000 */
[----:B------:R1:W5:Y:S01]  /*0870*/  LDG.E.STRONG.GPU R22, [R22.64] ;  /* 0x0000000416167981 */ /* 0x000362000c1ef900 */
[-C--:B0-----:R-:W-:Y:S02]  /*0880*/  IADD3 R25, R40, R41.reuse, RZ ;  /* 0x0000002928197210 */ /* 0x081fe40007ffe0ff */
[----:B-1----:R-:W-:Y:S01]  /*0890*/  IADD3 R23, R39, R41, RZ ;  /* 0x0000002927177210 */ /* 0x002fe20007ffe0ff */
[----:B--2---:R-:W-:-:S04]  /*08a0*/  FADD R45, R45, R2 ;  /* 0x000000022d2d7221 */ /* 0x004fc80000000000 */
[----:B---3--:R-:W-:Y:S01]  /*08b0*/  FADD R45, R45, R26 ;  /* 0x0000001a2d2d7221 */ /* 0x008fe20000000000 */
[----:B------:R-:W-:-:S05]  /*08c0*/  IMAD.WIDE.U32 R26, R42, -0x6e5d4c3b, RZ ;  /* 0x91a2b3c52a1a7825 */ /* 0x000fca00078e00ff */
[----:B------:R-:W-:Y:S02]  /*08d0*/  SHF.R.U32.HI R2, RZ, 0x12, R27 ;  /* 0x00000012ff027819 */ /* 0x000fe4000001161b */
[----:B------:R-:W-:-:S03]  /*08e0*/  IADD3 R27, R19, R41, RZ ;  /* 0x00000029131b7210 */ /* 0x000fc60007ffe0ff */
[C---:B------:R-:W-:Y:S02]  /*08f0*/  IMAD R25, R2.reuse, -0x70800, R25 ;  /* 0xfff8f80002197824 */ /* 0x040fe400078e0219 */
[----:B------:R-:W-:Y:S01]  /*0900*/  IMAD R27, R2, -0x70800, R27 ;  /* 0xfff8f800021b7824 */ /* 0x000fe200078e021b */
[----:B----4-:R-:W-:-:S03]  /*0910*/  FADD R45, R45, R24 ;  /* 0x000000182d2d7221 */ /* 0x010fc60000000000 */
[----:B------:R-:W-:-:S04]  /*0920*/  IMAD.WIDE.U32 R26, R27, R0, c[0x0][0x168] ;  /* 0x00005a001b1a7625 */ /* 0x000fc800078e0000 */
[-C--:B------:R-:W-:Y:S02]  /*0930*/  IMAD.WIDE.U32 R24, R25, R0.reuse, c[0x0][0x168] ;  /* 0x00005a0019187625 */ /* 0x080fe400078e0000 */
[----:B------:R0:W2:Y:S02]  /*0940*/  LDG.E.STRONG.GPU R26, [R26.64] ;  /* 0x000000041a1a7981 */ /* 0x0000a4000c1ef900 */
[----:B------:R-:W-:Y:S02]  /*0950*/  IMAD R23, R2, -0x70800, R23 ;  /* 0xfff8f80002177824 */ /* 0x000fe400078e0217 */
        /* <DEDUP_REMOVED lines=30> */
[----:B------:R-:W3:Y:S01]  /*0b40*/  LDG.E.STRONG.GPU R24, [R24.64] ;  /* 0x0000000418187981 */ /* 0x000ee2000c1ef900 */
[----:B-----5:R-:W-:Y:S01]  /*0b50*/  FADD R45, R45, R22 ;  /* 0x000000162d2d7221 */ /* 0x020fe20000000000 */
[----:B------:R-:W-:-:S06]  /*0b60*/  IMAD.WIDE.U32 R22, R23, R0, c[0x0][0x168] ;  /* 0x00005a0017167625 */ /* 0x000fcc00078e0000 */
[----:B------:R1:W4:Y:S01]  /*0b70*/  LDG.E.STRONG.GPU R22, [R22.64] ;  /* 0x0000000416167981 */ /* 0x000322000c1ef900 */
[----:B------:R-:W-:-:S05]  /*0b80*/  IADD3 R44, R32, R41, RZ ;  /* 0x00000029202c7210 */ /* 0x000fca0007ffe0ff */
[----:B0-----:R-:W-:Y:S01]  /*0b90*/  IMAD R27, R2, -0x70800, R44 ;  /* 0xfff8f800021b7824 */ /* 0x001fe200078e022c */
[----:B-1----:R-:W-:-:S05]  /*0ba0*/  IADD3 R23, R30, R41, RZ ;  /* 0x000000291e177210 */ /* 0x002fca0007ffe0ff */
[----:B------:R-:W-:Y:S01]  /*0bb0*/  IMAD R23, R2, -0x70800, R23 ;  /* 0xfff8f80002177824 */ /* 0x000fe200078e0217 */
[----:B--2---:R-:W-:Y:S01]  /*0bc0*/  FADD R45, R45, R26 ;  /* 0x0000001a2d2d7221 */ /* 0x004fe20000000000 */
[----:B------:R-:W-:-:S03]  /*0bd0*/  IADD3 R26, R31, R41, RZ ;  /* 0x000000291f1a7210 */ /* 0x000fc60007ffe0ff */
[----:B---3--:R-:W-:Y:S01]  /*0be0*/  FADD R45, R45, R24 ;  /* 0x000000182d2d7221 */ /* 0x008fe20000000000 */
[----:B------:R-:W-:-:S04]  /*0bf0*/  IMAD.WIDE.U32 R24, R27, R0, c[0x0][0x168] ;  /* 0x00005a001b187625 */ /* 0x000fc800078e0000 */
[----:B------:R-:W-:Y:S02]  /*0c00*/  IMAD R27, R2, -0x70800, R26 ;  /* 0xfff8f800021b7824 */ /* 0x000fe400078e021a */
[----:B------:R0:W2:Y:S02]  /*0c10*/  LDG.E.STRONG.GPU R24, [R24.64] ;  /* 0x0000000418187981 */ /* 0x0000a4000c1ef900 */
[----:B------:R-:W-:Y:S01]  /*0c20*/  IMAD.WIDE.U32 R26, R27, R0, c[0x0][0x168] ;  /* 0x00005a001b1a7625 */ /* 0x000fe200078e0000 */
[----:B----4-:R-:W-:-:S03]  /*0c30*/  FADD R45, R45, R22 ;  /* 0x000000162d2d7221 */ /* 0x010fc60000000000 */
[----:B------:R-:W-:Y:S02]  /*0c40*/  IMAD.WIDE.U32 R22, R23, R0, c[0x0][0x168] ;  /* 0x00005a0017167625 */ /* 0x000fe400078e0000 */
[----:B------:R1:W3:Y:S04]  /*0c50*/  LDG.E.STRONG.GPU R26, [R26.64] ;  /* 0x000000041a1a7981 */ /* 0x0002e8000c1ef900 */
[----:B------:R-:W4:Y:S01]  /*0c60*/  LDG.E.STRONG.GPU R22, [R22.64] ;  /* 0x0000000416167981 */ /* 0x000f22000c1ef900 */
[-C--:B------:R-:W-:Y:S02]  /*0c70*/  IADD3 R44, R29, R41.reuse, RZ ;  /* 0x000000291d2c7210 */ /* 0x080fe40007ffe0ff */
[----:B0-----:R-:W-:-:S03]  /*0c80*/  IADD3 R25, R28, R41, RZ ;  /* 0x000000291c197210 */ /* 0x001fc60007ffe0ff */
[C---:B------:R-:W-:Y:S02]  /*0c90*/  IMAD R44, R2.reuse, -0x70800, R44 ;  /* 0xfff8f800022c7824 */ /* 0x040fe400078e022c */
[----:B-1----:R-:W-:Y:S01]  /*0ca0*/  IMAD R27, R2, -0x70800, R25 ;  /* 0xfff8f800021b7824 */ /* 0x002fe200078e0219 */
[----:B--2---:R-:W-:Y:S01]  /*0cb0*/  FADD R45, R45, R24 ;  /* 0x000000182d2d7221 */ /* 0x004fe20000000000 */
[-C--:B------:R-:W-:Y:S02]  /*0cc0*/  IADD3 R24, R21, R41.reuse, RZ ;  /* 0x0000002915187210 */ /* 0x080fe40007ffe0ff */
[----:B------:R-:W-:-:S03]  /*0cd0*/  IADD3 R41, R20, R41, RZ ;  /* 0x0000002914297210 */ /* 0x000fc60007ffe0ff */
[C---:B------:R-:W-:Y:S01]  /*0ce0*/  IMAD R25, R2.reuse, -0x70800, R24 ;  /* 0xfff8f80002197824 */ /* 0x040fe200078e0218 */
[----:B---3--:R-:W-:Y:S01]  /*0cf0*/  FADD R45, R45, R26 ;  /* 0x0000001a2d2d7221 */ /* 0x008fe20000000000 */
[----:B------:R-:W-:-:S03]  /*0d00*/  IMAD R41, R2, -0x70800, R41 ;  /* 0xfff8f80002297824 */ /* 0x000fc600078e0229 */
[----:B----4-:R-:W-:Y:S01]  /*0d10*/  FADD R2, R45, R22 ;  /* 0x000000162d027221 */ /* 0x010fe20000000000 */
[----:B------:R-:W-:-:S04]  /*0d20*/  IMAD.WIDE.U32 R44, R44, R0, c[0x0][0x168] ;  /* 0x00005a002c2c7625 */ /* 0x000fc800078e0000 */
[-C--:B------:R-:W-:Y:S02]  /*0d30*/  IMAD.WIDE.U32 R26, R27, R0.reuse, c[0x0][0x168] ;  /* 0x00005a001b1a7625 */ /* 0x080fe400078e0000 */
[----:B------:R0:W2:Y:S02]  /*0d40*/  LDG.E.STRONG.GPU R45, [R44.64] ;  /* 0x000000042c2d7981 */ /* 0x0000a4000c1ef900 */
[-C--:B------:R-:W-:Y:S02]  /*0d50*/  IMAD.WIDE.U32 R24, R25, R0.reuse, c[0x0][0x168] ;  /* 0x00005a0019187625 */ /* 0x080fe400078e0000 */
[----:B------:R-:W3:Y:S02]  /*0d60*/  LDG.E.STRONG.GPU R26, [R26.64] ;  /* 0x000000041a1a7981 */ /* 0x000ee4000c1ef900 */
[----:B------:R-:W-:Y:S02]  /*0d70*/  IMAD.WIDE.U32 R22, R41, R0, c[0x0][0x168] ;  /* 0x00005a0029167625 */ /* 0x000fe400078e0000 */
[----:B------:R-:W4:Y:S04]  /*0d80*/  LDG.E.STRONG.GPU R24, [R24.64] ;  /* 0x0000000418187981 */ /* 0x000f28000c1ef900 */
[----:B------:R-:W5:Y:S01]  /*0d90*/  LDG.E.STRONG.GPU R23, [R22.64] ;  /* 0x0000000416177981 */ /* 0x000f62000c1ef900 */
[----:B------:R-:W-:-:S02]  /*0da0*/  IADD3 R43, R43, 0x400, RZ ;  /* 0x000004002b2b7810 */ /* 0x000fc40007ffe0ff */
[----:B0-----:R-:W-:Y:S02]  /*0db0*/  IADD3 R44, R42, 0x400, RZ ;  /* 0x000004002a2c7810 */ /* 0x001fe40007ffe0ff */
[----:B------:R-:W-:Y:S01]  /*0dc0*/  ISETP.GE.U32.AND P0, PT, R43, 0x70800, PT ;  /* 0x000708002b00780c */ /* 0x000fe20003f06070 */
[----:B--2---:R-:W-:-:S04]  /*0dd0*/  FADD R41, R2, R45 ;  /* 0x0000002d02297221 */ /* 0x004fc80000000000 */
[----:B---3--:R-:W-:-:S04]  /*0de0*/  FADD R41, R41, R26 ;  /* 0x0000001a29297221 */ /* 0x008fc80000000000 */
[----:B----4-:R-:W-:Y:S01]  /*0df0*/  FADD R2, R41, R24 ;  /* 0x0000001829027221 */ /* 0x010fe20000000000 */
[----:B------:R-:W-:Y:S02]  /*0e00*/  IADD3 R41, R42, 0x200, RZ ;  /* 0x000002002a297810 */ /* 0x000fe40007ffe0ff */
[----:B------:R-:W-:Y:S01]  /*0e10*/  MOV R42, R44 ;  /* 0x0000002c002a7202 */ /* 0x000fe20000000f00 */
[----:B-----5:R-:W-:Y:S01]  /*0e20*/  FADD R2, R2, R23 ;  /* 0x0000001702027221 */ /* 0x020fe20000000000 */
[----:B------:R-:W-:Y:S05]  /*0e30*/  @!P0 BRA `(.L_x_4) ;  /* 0xfffff55000008947 */ /* 0x000fea000383ffff */
[----:B------:R-:W-:-:S13]  /*0e40*/  ISETP.NE.AND P0, PT, RZ, UR6, PT ;  /* 0x00000006ff007c0c */ /* 0x000fda000bf05270 */
[----:B------:R-:W-:Y:S05]  /*0e50*/  @P0 EXIT ;  /* 0x000000000000094d */ /* 0x000fea0003800000 */
[----:B------:R-:W0:Y:S02]  /*0e60*/  S2R R5, SR_TID.X ;  /* 0x0000000000057919 */ /* 0x000e240000002100 */
[----:B0-----:R-:W-:-:S05]  /*0e70*/  IMAD.WIDE.U32 R4, R5, R0, c[0x0][0x160] ;  /* 0x0000580005047625 */ /* 0x001fca00078e0000 */
[----:B------:R-:W-:Y:S01]  /*0e80*/  STG.E [R4.64], R2 ;  /* 0x0000000204007986 */ /* 0x000fe2000c101904 */
[----:B------:R-:W-:Y:S05]  /*0e90*/  EXIT ;  /* 0x000000000000794d */ /* 0x000fea0003800000 */
.L_x_5:
        /* <DEDUP_REMOVED lines=14> */
.L_x_8:
